	.target	sm_100a

	.elftype	@"ET_EXEC"


//--------------------- .note.nv.tkinfo           --------------------------
	.section	.note.nv.tkinfo,"",@"SHT_NOTE"
	.sectionflags	@"SHF_NOTE_NV_TKINFO"
	.tkinfo
        /*0018*/ 	.word	0x00000002
        /*0030*/ 	.string	""
        /*0030*/ 	.string	"ptxas"
        /*0030*/ 	.string	"Cuda compilation tools, release 13.0, V13.0.88"
        /*0030*/ 	.string	"Build cuda_13.0.r13.0/compiler.36424714_0"
        /*0030*/ 	.string	"-arch sm_100a -m 64 "



//--------------------- .note.nv.cuinfo           --------------------------
	.section	.note.nv.cuinfo,"",@"SHT_NOTE"
	.sectionflags	@"SHF_NOTE_NV_CUINFO"
        /*0018*/ 	.short	0x0002
        /*001a*/ 	.short	0x0064
        /*001c*/ 	.short	0x0082
	.zero		2


//--------------------- .nv.info                  --------------------------
	.section	.nv.info,"",@"SHT_CUDA_INFO"
	.align	4


	//----- nvinfo : EIATTR_REGCOUNT
	.align		4
        /*0000*/ 	.byte	0x04, 0x2f
        /*0002*/ 	.short	(.L_12 - .L_11)
	.align		4
.L_11:
        /*0004*/ 	.word	index@(_ZN7cutlass13device_kernelIN5flash19enable_sm80_to_sm89INS1_16FlashAttnFwdSm80INS1_25CollectiveMainloopFwdSm80ILi4ELi1ELb0EN4cute5tupleIJNS5_1CILi128EEENS7_ILi112EEENS7_ILi64EEEEEELi64ENS_10bfloat16_tEfNS_4arch4Sm80ELb1ELb0ELb1ELb1ELb0ELb1ELb1ELb0EEENS1_21CollectiveEpilogueFwdINS6_IJS8_SA_S9_EEENS6_IJNS7_ILi1EEESI_SI_EEESC_SE_Li128ELb1ELb1ELb0ELb0EEENS1_19SingleTileSchedulerILb1ELb0ELb1ELi128EEEEEEEEEvNT_6ParamsE)
        /*0008*/ 	.word	0x00000004


	//----- nvinfo : EIATTR_FRAME_SIZE
	.align		4
.L_12:
        /*000c*/ 	.byte	0x04, 0x11
        /*000e*/ 	.short	(.L_14 - .L_13)
	.align		4
.L_13:
        /*0010*/ 	.word	index@(_ZN7cutlass13device_kernelIN5flash19enable_sm80_to_sm89INS1_16FlashAttnFwdSm80INS1_25CollectiveMainloopFwdSm80ILi4ELi1ELb0EN4cute5tupleIJNS5_1CILi128EEENS7_ILi112EEENS7_ILi64EEEEEELi64ENS_10bfloat16_tEfNS_4arch4Sm80ELb1ELb0ELb1ELb1ELb0ELb1ELb1ELb0EEENS1_21CollectiveEpilogueFwdINS6_IJS8_SA_S9_EEENS6_IJNS7_ILi1EEESI_SI_EEESC_SE_Li128ELb1ELb1ELb0ELb0EEENS1_19SingleTileSchedulerILb1ELb0ELb1ELi128EEEEEEEEEvNT_6ParamsE)
        /*0014*/ 	.word	0x00000000


	//----- nvinfo : EIATTR_REGCOUNT
	.align		4
.L_14:
        /*0018*/ 	.byte	0x04, 0x2f
        /*001a*/ 	.short	(.L_16 - .L_15)
	.align		4
.L_15:
        /*001c*/ 	.word	index@(_ZN7cutlass13device_kernelIN5flash19enable_sm80_to_sm89INS1_16FlashAttnFwdSm80INS1_25CollectiveMainloopFwdSm80ILi4ELi1ELb0EN4cute5tupleIJNS5_1CILi128EEENS7_ILi112EEENS7_ILi64EEEEEELi64ENS_10bfloat16_tEfNS_4arch4Sm80ELb1ELb0ELb1ELb1ELb0ELb0ELb1ELb0EEENS1_21CollectiveEpilogueFwdINS6_IJS8_SA_S9_EEENS6_IJNS7_ILi1EEESI_SI_EEESC_SE_Li128ELb1ELb1ELb0ELb0EEENS1_19SingleTileSchedulerILb1ELb0ELb1ELi128EEEEEEEEEvNT_6ParamsE)
        /*0020*/ 	.word	0x00000004


	//----- nvinfo : EIATTR_FRAME_SIZE
	.align		4
.L_16:
        /*0024*/ 	.byte	0x04, 0x11
        /*0026*/ 	.short	(.L_18 - .L_17)
	.align		4
.L_17:
        /*0028*/ 	.word	index@(_ZN7cutlass13device_kernelIN5flash19enable_sm80_to_sm89INS1_16FlashAttnFwdSm80INS1_25CollectiveMainloopFwdSm80ILi4ELi1ELb0EN4cute5tupleIJNS5_1CILi128EEENS7_ILi112EEENS7_ILi64EEEEEELi64ENS_10bfloat16_tEfNS_4arch4Sm80ELb1ELb0ELb1ELb1ELb0ELb0ELb1ELb0EEENS1_21CollectiveEpilogueFwdINS6_IJS8_SA_S9_EEENS6_IJNS7_ILi1EEESI_SI_EEESC_SE_Li128ELb1ELb1ELb0ELb0EEENS1_19SingleTileSchedulerILb1ELb0ELb1ELi128EEEEEEEEEvNT_6ParamsE)
        /*002c*/ 	.word	0x00000000


	//----- nvinfo : EIATTR_REGCOUNT
	.align		4
.L_18:
        /*0030*/ 	.byte	0x04, 0x2f
        /*0032*/ 	.short	(.L_20 - .L_19)
	.align		4
.L_19:
        /*0034*/ 	.word	index@(_ZN7cutlass13device_kernelIN5flash19enable_sm80_to_sm89INS1_16FlashAttnFwdSm80INS1_25CollectiveMainloopFwdSm80ILi4ELi1ELb0EN4cute5tupleIJNS5_1CILi128EEENS7_ILi112EEENS7_ILi64EEEEEELi64ENS_10bfloat16_tEfNS_4arch4Sm80ELb1ELb0ELb1ELb0ELb0ELb0ELb1ELb0EEENS1_21CollectiveEpilogueFwdINS6_IJS8_SA_S9_EEENS6_IJNS7_ILi1EEESI_SI_EEESC_SE_Li128ELb0ELb1ELb0ELb0EEENS1_30DynamicPersistentTileSchedulerILi128ELi128ELb0ELb1ELb0EEEEEEEEEvNT_6ParamsE)
        /*0038*/ 	.word	0x00000004


	//----- nvinfo : EIATTR_FRAME_SIZE
	.align		4
.L_20:
        /*003c*/ 	.byte	0x04, 0x11
        /*003e*/ 	.short	(.L_22 - .L_21)
	.align		4
.L_21:
        /*0040*/ 	.word	index@(_ZN7cutlass13device_kernelIN5flash19enable_sm80_to_sm89INS1_16FlashAttnFwdSm80INS1_25CollectiveMainloopFwdSm80ILi4ELi1ELb0EN4cute5tupleIJNS5_1CILi128EEENS7_ILi112EEENS7_ILi64EEEEEELi64ENS_10bfloat16_tEfNS_4arch4Sm80ELb1ELb0ELb1ELb0ELb0ELb0ELb1ELb0EEENS1_21CollectiveEpilogueFwdINS6_IJS8_SA_S9_EEENS6_IJNS7_ILi1EEESI_SI_EEESC_SE_Li128ELb0ELb1ELb0ELb0EEENS1_30DynamicPersistentTileSchedulerILi128ELi128ELb0ELb1ELb0EEEEEEEEEvNT_6ParamsE)
        /*0044*/ 	.word	0x00000000


	//----- nvinfo : EIATTR_REGCOUNT
	.align		4
.L_22:
        /*0048*/ 	.byte	0x04, 0x2f
        /*004a*/ 	.short	(.L_24 - .L_23)
	.align		4
.L_23:
        /*004c*/ 	.word	index@(_ZN7cutlass13device_kernelIN5flash19enable_sm80_to_sm89INS1_16FlashAttnFwdSm80INS1_25CollectiveMainloopFwdSm80ILi4ELi1ELb0EN4cute5tupleIJNS5_1CILi128EEENS7_ILi96EEENS7_ILi64EEEEEELi64ENS_10bfloat16_tEfNS_4arch4Sm80ELb0ELb1ELb1ELb1ELb0ELb1ELb1ELb0EEENS1_21CollectiveEpilogueFwdINS6_IJS8_SA_S9_EEENS6_IJNS7_ILi1EEESI_SI_EEESC_SE_Li128ELb1ELb1ELb0ELb0EEENS1_19SingleTileSchedulerILb1ELb0ELb1ELi128EEEEEEEEEvNT_6ParamsE)
        /*0050*/ 	.word	0x00000004


	//----- nvinfo : EIATTR_FRAME_SIZE
	.align		4
.L_24:
        /*0054*/ 	.byte	0x04, 0x11
        /*0056*/ 	.short	(.L_26 - .L_25)
	.align		4
.L_25:
        /*0058*/ 	.word	index@(_ZN7cutlass13device_kernelIN5flash19enable_sm80_to_sm89INS1_16FlashAttnFwdSm80INS1_25CollectiveMainloopFwdSm80ILi4ELi1ELb0EN4cute5tupleIJNS5_1CILi128EEENS7_ILi96EEENS7_ILi64EEEEEELi64ENS_10bfloat16_tEfNS_4arch4Sm80ELb0ELb1ELb1ELb1ELb0ELb1ELb1ELb0EEENS1_21CollectiveEpilogueFwdINS6_IJS8_SA_S9_EEENS6_IJNS7_ILi1EEESI_SI_EEESC_SE_Li128ELb1ELb1ELb0ELb0EEENS1_19SingleTileSchedulerILb1ELb0ELb1ELi128EEEEEEEEEvNT_6ParamsE)
        /*005c*/ 	.word	0x00000000


	//----- nvinfo : EIATTR_REGCOUNT
	.align		4
.L_26:
        /*0060*/ 	.byte	0x04, 0x2f
        /*0062*/ 	.short	(.L_28 - .L_27)
	.align		4
.L_27:
        /*0064*/ 	.word	index@(_ZN7cutlass13device_kernelIN5flash19enable_sm80_to_sm89INS1_16FlashAttnFwdSm80INS1_25CollectiveMainloopFwdSm80ILi4ELi1ELb0EN4cute5tupleIJNS5_1CILi128EEENS7_ILi96EEENS7_ILi64EEEEEELi64ENS_10bfloat16_tEfNS_4arch4Sm80ELb0ELb1ELb1ELb1ELb0ELb0ELb1ELb0EEENS1_21CollectiveEpilogueFwdINS6_IJS8_SA_S9_EEENS6_IJNS7_ILi1EEESI_SI_EEESC_SE_Li128ELb1ELb1ELb0ELb0EEENS1_19SingleTileSchedulerILb1ELb0ELb1ELi128EEEEEEEEEvNT_6ParamsE)
        /*0068*/ 	.word	0x00000004


	//----- nvinfo : EIATTR_FRAME_SIZE
	.align		4
.L_28:
        /*006c*/ 	.byte	0x04, 0x11
        /*006e*/ 	.short	(.L_30 - .L_29)
	.align		4
.L_29:
        /*0070*/ 	.word	index@(_ZN7cutlass13device_kernelIN5flash19enable_sm80_to_sm89INS1_16FlashAttnFwdSm80INS1_25CollectiveMainloopFwdSm80ILi4ELi1ELb0EN4cute5tupleIJNS5_1CILi128EEENS7_ILi96EEENS7_ILi64EEEEEELi64ENS_10bfloat16_tEfNS_4arch4Sm80ELb0ELb1ELb1ELb1ELb0ELb0ELb1ELb0EEENS1_21CollectiveEpilogueFwdINS6_IJS8_SA_S9_EEENS6_IJNS7_ILi1EEESI_SI_EEESC_SE_Li128ELb1ELb1ELb0ELb0EEENS1_19SingleTileSchedulerILb1ELb0ELb1ELi128EEEEEEEEEvNT_6ParamsE)
        /*0074*/ 	.word	0x00000000


	//----- nvinfo : EIATTR_REGCOUNT
	.align		4
.L_30:
        /*0078*/ 	.byte	0x04, 0x2f
        /*007a*/ 	.short	(.L_32 - .L_31)
	.align		4
.L_31:
        /*007c*/ 	.word	index@(_ZN7cutlass13device_kernelIN5flash19enable_sm80_to_sm89INS1_16FlashAttnFwdSm80INS1_25CollectiveMainloopFwdSm80ILi4ELi1ELb0EN4cute5tupleIJNS5_1CILi128EEENS7_ILi96EEENS7_ILi64EEEEEELi64ENS_10bfloat16_tEfNS_4arch4Sm80ELb0ELb1ELb1ELb0ELb0ELb0ELb1ELb0EEENS1_21CollectiveEpilogueFwdINS6_IJS8_SA_S9_EEENS6_IJNS7_ILi1EEESI_SI_EEESC_SE_Li128ELb0ELb1ELb0ELb0EEENS1_19SingleTileSchedulerILb0ELb0ELb1ELi128EEEEEEEEEvNT_6ParamsE)
        /*0080*/ 	.word	0x00000004


	//----- nvinfo : EIATTR_FRAME_SIZE
	.align		4
.L_32:
        /*0084*/ 	.byte	0x04, 0x11
        /*0086*/ 	.short	(.L_34 - .L_33)
	.align		4
.L_33:
        /*0088*/ 	.word	index@(_ZN7cutlass13device_kernelIN5flash19enable_sm80_to_sm89INS1_16FlashAttnFwdSm80INS1_25CollectiveMainloopFwdSm80ILi4ELi1ELb0EN4cute5tupleIJNS5_1CILi128EEENS7_ILi96EEENS7_ILi64EEEEEELi64ENS_10bfloat16_tEfNS_4arch4Sm80ELb0ELb1ELb1ELb0ELb0ELb0ELb1ELb0EEENS1_21CollectiveEpilogueFwdINS6_IJS8_SA_S9_EEENS6_IJNS7_ILi1EEESI_SI_EEESC_SE_Li128ELb0ELb1ELb0ELb0EEENS1_19SingleTileSchedulerILb0ELb0ELb1ELi128EEEEEEEEEvNT_6ParamsE)
        /*008c*/ 	.word	0x00000000


	//----- nvinfo : EIATTR_REGCOUNT
	.align		4
.L_34:
        /*0090*/ 	.byte	0x04, 0x2f
        /*0092*/ 	.short	(.L_36 - .L_35)
	.align		4
.L_35:
        /*0094*/ 	.word	index@(_ZN7cutlass13device_kernelIN5flash19enable_sm80_to_sm89INS1_16FlashAttnFwdSm80INS1_25CollectiveMainloopFwdSm80ILi4ELi1ELb0EN4cute5tupleIJNS5_1CILi128EEENS7_ILi112EEENS7_ILi64EEEEEELi64ENS_10bfloat16_tEfNS_4arch4Sm80ELb0ELb0ELb1ELb1ELb0ELb1ELb1ELb0EEENS1_21CollectiveEpilogueFwdINS6_IJS8_SA_S9_EEENS6_IJNS7_ILi1EEESI_SI_EEESC_SE_Li128ELb1ELb1ELb0ELb0EEENS1_19SingleTileSchedulerILb1ELb0ELb1ELi128EEEEEEEEEvNT_6ParamsE)
        /*0098*/ 	.word	0x00000004


	//----- nvinfo : EIATTR_FRAME_SIZE
	.align		4
.L_36:
        /*009c*/ 	.byte	0x04, 0x11
        /*009e*/ 	.short	(.L_38 - .L_37)
	.align		4
.L_37:
        /*00a0*/ 	.word	index@(_ZN7cutlass13device_kernelIN5flash19enable_sm80_to_sm89INS1_16FlashAttnFwdSm80INS1_25CollectiveMainloopFwdSm80ILi4ELi1ELb0EN4cute5tupleIJNS5_1CILi128EEENS7_ILi112EEENS7_ILi64EEEEEELi64ENS_10bfloat16_tEfNS_4arch4Sm80ELb0ELb0ELb1ELb1ELb0ELb1ELb1ELb0EEENS1_21CollectiveEpilogueFwdINS6_IJS8_SA_S9_EEENS6_IJNS7_ILi1EEESI_SI_EEESC_SE_Li128ELb1ELb1ELb0ELb0EEENS1_19SingleTileSchedulerILb1ELb0ELb1ELi128EEEEEEEEEvNT_6ParamsE)
        /*00a4*/ 	.word	0x00000000


	//----- nvinfo : EIATTR_REGCOUNT
	.align		4
.L_38:
        /*00a8*/ 	.byte	0x04, 0x2f
        /*00aa*/ 	.short	(.L_40 - .L_39)
	.align		4
.L_39:
        /*00ac*/ 	.word	index@(_ZN7cutlass13device_kernelIN5flash19enable_sm80_to_sm89INS1_16FlashAttnFwdSm80INS1_25CollectiveMainloopFwdSm80ILi4ELi1ELb0EN4cute5tupleIJNS5_1CILi128EEENS7_ILi112EEENS7_ILi64EEEEEELi64ENS_10bfloat16_tEfNS_4arch4Sm80ELb0ELb0ELb1ELb1ELb0ELb0ELb1ELb0EEENS1_21CollectiveEpilogueFwdINS6_IJS8_SA_S9_EEENS6_IJNS7_ILi1EEESI_SI_EEESC_SE_Li128ELb1ELb1ELb0ELb0EEENS1_19SingleTileSchedulerILb1ELb0ELb1ELi128EEEEEEEEEvNT_6ParamsE)
        /*00b0*/ 	.word	0x00000004


	//----- nvinfo : EIATTR_FRAME_SIZE
	.align		4
.L_40:
        /*00b4*/ 	.byte	0x04, 0x11
        /*00b6*/ 	.short	(.L_42 - .L_41)
	.align		4
.L_41:
        /*00b8*/ 	.word	index@(_ZN7cutlass13device_kernelIN5flash19enable_sm80_to_sm89INS1_16FlashAttnFwdSm80INS1_25CollectiveMainloopFwdSm80ILi4ELi1ELb0EN4cute5tupleIJNS5_1CILi128EEENS7_ILi112EEENS7_ILi64EEEEEELi64ENS_10bfloat16_tEfNS_4arch4Sm80ELb0ELb0ELb1ELb1ELb0ELb0ELb1ELb0EEENS1_21CollectiveEpilogueFwdINS6_IJS8_SA_S9_EEENS6_IJNS7_ILi1EEESI_SI_EEESC_SE_Li128ELb1ELb1ELb0ELb0EEENS1_19SingleTileSchedulerILb1ELb0ELb1ELi128EEEEEEEEEvNT_6ParamsE)
        /*00bc*/ 	.word	0x00000000


	//----- nvinfo : EIATTR_REGCOUNT
	.align		4
.L_42:
        /*00c0*/ 	.byte	0x04, 0x2f
        /*00c2*/ 	.short	(.L_44 - .L_43)
	.align		4
.L_43:
        /*00c4*/ 	.word	index@(_ZN7cutlass13device_kernelIN5flash19enable_sm80_to_sm89INS1_16FlashAttnFwdSm80INS1_25CollectiveMainloopFwdSm80ILi4ELi1ELb0EN4cute5tupleIJNS5_1CILi128EEENS7_ILi112EEENS7_ILi64EEEEEELi64ENS_10bfloat16_tEfNS_4arch4Sm80ELb0ELb0ELb1ELb0ELb0ELb0ELb1ELb0EEENS1_21CollectiveEpilogueFwdINS6_IJS8_SA_S9_EEENS6_IJNS7_ILi1EEESI_SI_EEESC_SE_Li128ELb0ELb1ELb0ELb0EEENS1_19SingleTileSchedulerILb0ELb0ELb1ELi128EEEEEEEEEvNT_6ParamsE)
        /*00c8*/ 	.word	0x00000004


	//----- nvinfo : EIATTR_FRAME_SIZE
	.align		4
.L_44:
        /*00cc*/ 	.byte	0x04, 0x11
        /*00ce*/ 	.short	(.L_46 - .L_45)
	.align		4
.L_45:
        /*00d0*/ 	.word	index@(_ZN7cutlass13device_kernelIN5flash19enable_sm80_to_sm89INS1_16FlashAttnFwdSm80INS1_25CollectiveMainloopFwdSm80ILi4ELi1ELb0EN4cute5tupleIJNS5_1CILi128EEENS7_ILi112EEENS7_ILi64EEEEEELi64ENS_10bfloat16_tEfNS_4arch4Sm80ELb0ELb0ELb1ELb0ELb0ELb0ELb1ELb0EEENS1_21CollectiveEpilogueFwdINS6_IJS8_SA_S9_EEENS6_IJNS7_ILi1EEESI_SI_EEESC_SE_Li128ELb0ELb1ELb0ELb0EEENS1_19SingleTileSchedulerILb0ELb0ELb1ELi128EEEEEEEEEvNT_6ParamsE)
        /*00d4*/ 	.word	0x00000000


	//----- nvinfo : EIATTR_MIN_STACK_SIZE
	.align		4
.L_46:
        /*00d8*/ 	.byte	0x04, 0x12
        /*00da*/ 	.short	(.L_48 - .L_47)
	.align		4
.L_47:
        /*00dc*/ 	.word	index@(_ZN7cutlass13device_kernelIN5flash19enable_sm80_to_sm89INS1_16FlashAttnFwdSm80INS1_25CollectiveMainloopFwdSm80ILi4ELi1ELb0EN4cute5tupleIJNS5_1CILi128EEENS7_ILi112EEENS7_ILi64EEEEEELi64ENS_10bfloat16_tEfNS_4arch4Sm80ELb0ELb0ELb1ELb0ELb0ELb0ELb1ELb0EEENS1_21CollectiveEpilogueFwdINS6_IJS8_SA_S9_EEENS6_IJNS7_ILi1EEESI_SI_EEESC_SE_Li128ELb0ELb1ELb0ELb0EEENS1_19SingleTileSchedulerILb0ELb0ELb1ELi128EEEEEEEEEvNT_6ParamsE)
        /*00e0*/ 	.word	0x00000000


	//----- nvinfo : EIATTR_MIN_STACK_SIZE
	.align		4
.L_48:
        /*00e4*/ 	.byte	0x04, 0x12
        /*00e6*/ 	.short	(.L_50 - .L_49)
	.align		4
.L_49:
        /*00e8*/ 	.word	index@(_ZN7cutlass13device_kernelIN5flash19enable_sm80_to_sm89INS1_16FlashAttnFwdSm80INS1_25CollectiveMainloopFwdSm80ILi4ELi1ELb0EN4cute5tupleIJNS5_1CILi128EEENS7_ILi112EEENS7_ILi64EEEEEELi64ENS_10bfloat16_tEfNS_4arch4Sm80ELb0ELb0ELb1ELb1ELb0ELb0ELb1ELb0EEENS1_21CollectiveEpilogueFwdINS6_IJS8_SA_S9_EEENS6_IJNS7_ILi1EEESI_SI_EEESC_SE_Li128ELb1ELb1ELb0ELb0EEENS1_19SingleTileSchedulerILb1ELb0ELb1ELi128EEEEEEEEEvNT_6ParamsE)
        /*00ec*/ 	.word	0x00000000


	//----- nvinfo : EIATTR_MIN_STACK_SIZE
	.align		4
.L_50:
        /*00f0*/ 	.byte	0x04, 0x12
        /*00f2*/ 	.short	(.L_52 - .L_51)
	.align		4
.L_51:
        /*00f4*/ 	.word	index@(_ZN7cutlass13device_kernelIN5flash19enable_sm80_to_sm89INS1_16FlashAttnFwdSm80INS1_25CollectiveMainloopFwdSm80ILi4ELi1ELb0EN4cute5tupleIJNS5_1CILi128EEENS7_ILi112EEENS7_ILi64EEEEEELi64ENS_10bfloat16_tEfNS_4arch4Sm80ELb0ELb0ELb1ELb1ELb0ELb1ELb1ELb0EEENS1_21CollectiveEpilogueFwdINS6_IJS8_SA_S9_EEENS6_IJNS7_ILi1EEESI_SI_EEESC_SE_Li128ELb1ELb1ELb0ELb0EEENS1_19SingleTileSchedulerILb1ELb0ELb1ELi128EEEEEEEEEvNT_6ParamsE)
        /*00f8*/ 	.word	0x00000000


	//----- nvinfo : EIATTR_MIN_STACK_SIZE
	.align		4
.L_52:
        /*00fc*/ 	.byte	0x04, 0x12
        /*00fe*/ 	.short	(.L_54 - .L_53)
	.align		4
.L_53:
        /*0100*/ 	.word	index@(_ZN7cutlass13device_kernelIN5flash19enable_sm80_to_sm89INS1_16FlashAttnFwdSm80INS1_25CollectiveMainloopFwdSm80ILi4ELi1ELb0EN4cute5tupleIJNS5_1CILi128EEENS7_ILi96EEENS7_ILi64EEEEEELi64ENS_10bfloat16_tEfNS_4arch4Sm80ELb0ELb1ELb1ELb0ELb0ELb0ELb1ELb0EEENS1_21CollectiveEpilogueFwdINS6_IJS8_SA_S9_EEENS6_IJNS7_ILi1EEESI_SI_EEESC_SE_Li128ELb0ELb1ELb0ELb0EEENS1_19SingleTileSchedulerILb0ELb0ELb1ELi128EEEEEEEEEvNT_6ParamsE)
        /*0104*/ 	.word	0x00000000


	//----- nvinfo : EIATTR_MIN_STACK_SIZE
	.align		4
.L_54:
        /*0108*/ 	.byte	0x04, 0x12
        /*010a*/ 	.short	(.L_56 - .L_55)
	.align		4
.L_55:
        /*010c*/ 	.word	index@(_ZN7cutlass13device_kernelIN5flash19enable_sm80_to_sm89INS1_16FlashAttnFwdSm80INS1_25CollectiveMainloopFwdSm80ILi4ELi1ELb0EN4cute5tupleIJNS5_1CILi128EEENS7_ILi96EEENS7_ILi64EEEEEELi64ENS_10bfloat16_tEfNS_4arch4Sm80ELb0ELb1ELb1ELb1ELb0ELb0ELb1ELb0EEENS1_21CollectiveEpilogueFwdINS6_IJS8_SA_S9_EEENS6_IJNS7_ILi1EEESI_SI_EEESC_SE_Li128ELb1ELb1ELb0ELb0EEENS1_19SingleTileSchedulerILb1ELb0ELb1ELi128EEEEEEEEEvNT_6ParamsE)
        /*0110*/ 	.word	0x00000000


	//----- nvinfo : EIATTR_MIN_STACK_SIZE
	.align		4
.L_56:
        /*0114*/ 	.byte	0x04, 0x12
        /*0116*/ 	.short	(.L_58 - .L_57)
	.align		4
.L_57:
        /*0118*/ 	.word	index@(_ZN7cutlass13device_kernelIN5flash19enable_sm80_to_sm89INS1_16FlashAttnFwdSm80INS1_25CollectiveMainloopFwdSm80ILi4ELi1ELb0EN4cute5tupleIJNS5_1CILi128EEENS7_ILi96EEENS7_ILi64EEEEEELi64ENS_10bfloat16_tEfNS_4arch4Sm80ELb0ELb1ELb1ELb1ELb0ELb1ELb1ELb0EEENS1_21CollectiveEpilogueFwdINS6_IJS8_SA_S9_EEENS6_IJNS7_ILi1EEESI_SI_EEESC_SE_Li128ELb1ELb1ELb0ELb0EEENS1_19SingleTileSchedulerILb1ELb0ELb1ELi128EEEEEEEEEvNT_6ParamsE)
        /*011c*/ 	.word	0x00000000


	//----- nvinfo : EIATTR_MIN_STACK_SIZE
	.align		4
.L_58:
        /*0120*/ 	.byte	0x04, 0x12
        /*0122*/ 	.short	(.L_60 - .L_59)
	.align		4
.L_59:
        /*0124*/ 	.word	index@(_ZN7cutlass13device_kernelIN5flash19enable_sm80_to_sm89INS1_16FlashAttnFwdSm80INS1_25CollectiveMainloopFwdSm80ILi4ELi1ELb0EN4cute5tupleIJNS5_1CILi128EEENS7_ILi112EEENS7_ILi64EEEEEELi64ENS_10bfloat16_tEfNS_4arch4Sm80ELb1ELb0ELb1ELb0ELb0ELb0ELb1ELb0EEENS1_21CollectiveEpilogueFwdINS6_IJS8_SA_S9_EEENS6_IJNS7_ILi1EEESI_SI_EEESC_SE_Li128ELb0ELb1ELb0ELb0EEENS1_30DynamicPersistentTileSchedulerILi128ELi128ELb0ELb1ELb0EEEEEEEEEvNT_6ParamsE)
        /*0128*/ 	.word	0x00000000


	//----- nvinfo : EIATTR_MIN_STACK_SIZE
	.align		4
.L_60:
        /*012c*/ 	.byte	0x04, 0x12
        /*012e*/ 	.short	(.L_62 - .L_61)
	.align		4
.L_61:
        /*0130*/ 	.word	index@(_ZN7cutlass13device_kernelIN5flash19enable_sm80_to_sm89INS1_16FlashAttnFwdSm80INS1_25CollectiveMainloopFwdSm80ILi4ELi1ELb0EN4cute5tupleIJNS5_1CILi128EEENS7_ILi112EEENS7_ILi64EEEEEELi64ENS_10bfloat16_tEfNS_4arch4Sm80ELb1ELb0ELb1ELb1ELb0ELb0ELb1ELb0EEENS1_21CollectiveEpilogueFwdINS6_IJS8_SA_S9_EEENS6_IJNS7_ILi1EEESI_SI_EEESC_SE_Li128ELb1ELb1ELb0ELb0EEENS1_19SingleTileSchedulerILb1ELb0ELb1ELi128EEEEEEEEEvNT_6ParamsE)
        /*0134*/ 	.word	0x00000000


	//----- nvinfo : EIATTR_MIN_STACK_SIZE
	.align		4
.L_62:
        /*0138*/ 	.byte	0x04, 0x12
        /*013a*/ 	.short	(.L_64 - .L_63)
	.align		4
.L_63:
        /*013c*/ 	.word	index@(_ZN7cutlass13device_kernelIN5flash19enable_sm80_to_sm89INS1_16FlashAttnFwdSm80INS1_25CollectiveMainloopFwdSm80ILi4ELi1ELb0EN4cute5tupleIJNS5_1CILi128EEENS7_ILi112EEENS7_ILi64EEEEEELi64ENS_10bfloat16_tEfNS_4arch4Sm80ELb1ELb0ELb1ELb1ELb0ELb1ELb1ELb0EEENS1_21CollectiveEpilogueFwdINS6_IJS8_SA_S9_EEENS6_IJNS7_ILi1EEESI_SI_EEESC_SE_Li128ELb1ELb1ELb0ELb0EEENS1_19SingleTileSchedulerILb1ELb0ELb1ELi128EEEEEEEEEvNT_6ParamsE)
        /*0140*/ 	.word	0x00000000
.L_64:


//--------------------- .nv.compat                --------------------------
	.section	.nv.compat,"",@"SHT_CUDA_COMPAT_INFO"
	.align	4
        /*0000*/ 	.byte	0x02, 0x09, 0x01, 0x00, 0x02, 0x02, 0x01, 0x00, 0x02, 0x05, 0x05, 0x00, 0x03, 0x07, 0x01, 0x01
        /*0010*/ 	.byte	0x02, 0x03, 0x00, 0x00, 0x02, 0x06, 0x01, 0x00, 0x04, 0x0b, 0x08, 0x00, 0x09, 0x00, 0x00, 0x00
        /*0020*/ 	.byte	0x00, 0x00, 0x00, 0x00


//--------------------- .nv.info._ZN7cutlass13device_kernelIN5flash19enable_sm80_to_sm89INS1_16FlashAttnFwdSm80INS1_25CollectiveMainloopFwdSm80ILi4ELi1ELb0EN4cute5tupleIJNS5_1CILi128EEENS7_ILi112EEENS7_ILi64EEEEEELi64ENS_10bfloat16_tEfNS_4arch4Sm80ELb0ELb0ELb1ELb0ELb0ELb0ELb1ELb0EEENS1_21CollectiveEpilogueFwdINS6_IJS8_SA_S9_EEENS6_IJNS7_ILi1EEESI_SI_EEESC_SE_Li128ELb0ELb1ELb0ELb0EEENS1_19SingleTileSchedulerILb0ELb0ELb1ELi128EEEEEEEEEvNT_6ParamsE --------------------------
	.section	.nv.info._ZN7cutlass13device_kernelIN5flash19enable_sm80_to_sm89INS1_16FlashAttnFwdSm80INS1_25CollectiveMainloopFwdSm80ILi4ELi1ELb0EN4cute5tupleIJNS5_1CILi128EEENS7_ILi112EEENS7_ILi64EEEEEELi64ENS_10bfloat16_tEfNS_4arch4Sm80ELb0ELb0ELb1ELb0ELb0ELb0ELb1ELb0EEENS1_21CollectiveEpilogueFwdINS6_IJS8_SA_S9_EEENS6_IJNS7_ILi1EEESI_SI_EEESC_SE_Li128ELb0ELb1ELb0ELb0EEENS1_19SingleTileSchedulerILb0ELb0ELb1ELi128EEEEEEEEEvNT_6ParamsE,"",@"SHT_CUDA_INFO"
	.sectionflags	@""
	.align	4


	//----- nvinfo : EIATTR_CUDA_API_VERSION
	.align		4
        /*0000*/ 	.byte	0x04, 0x37
        /*0002*/ 	.short	(.L_66 - .L_65)
.L_65:
        /*0004*/ 	.word	0x00000082


	//----- nvinfo : EIATTR_KPARAM_INFO
	.align		4
.L_66:
        /*0008*/ 	.byte	0x04, 0x17
        /*000a*/ 	.short	(.L_68 - .L_67)
.L_67:
        /*000c*/ 	.word	0x00000000
        /*0010*/ 	.short	0x0000
        /*0012*/ 	.short	0x0000
        /*0014*/ 	.byte	0x00, 0xf0, 0x61, 0x10


	//----- nvinfo : EIATTR_SPARSE_MMA_MASK
	.align		4
.L_68:
        /*0018*/ 	.byte	0x03, 0x50
        /*001a*/ 	.short	0x0000


	//----- nvinfo : EIATTR_MAXREG_COUNT
	.align		4
        /*001c*/ 	.byte	0x03, 0x1b
        /*001e*/ 	.short	0x00ff


	//----- nvinfo : EIATTR_MERCURY_ISA_VERSION
	.align		4
        /*0020*/ 	.byte	0x03, 0x5f
        /*0022*/ 	.short	0x0101


	//----- nvinfo : EIATTR_VRC_CTA_INIT_COUNT
	.align		4
        /*0024*/ 	.byte	0x02, 0x4a
	.zero		1
	.zero		1


	//----- nvinfo : EIATTR_EXIT_INSTR_OFFSETS
	.align		4
        /*0028*/ 	.byte	0x04, 0x1c
        /*002a*/ 	.short	(.L_70 - .L_69)


	//   ....[0]....
.L_69:
        /*002c*/ 	.word	0x00000010


	//----- nvinfo : EIATTR_MAX_THREADS
	.align		4
.L_70:
        /*0030*/ 	.byte	0x04, 0x05
        /*0032*/ 	.short	(.L_72 - .L_71)
.L_71:
        /*0034*/ 	.word	0x00000080
        /*0038*/ 	.word	0x00000001
        /*003c*/ 	.word	0x00000001


	//----- nvinfo : EIATTR_CBANK_PARAM_SIZE
	.align		4
.L_72:
        /*0040*/ 	.byte	0x03, 0x19
        /*0042*/ 	.short	0x0418


	//----- nvinfo : EIATTR_PARAM_CBANK
	.align		4
        /*0044*/ 	.byte	0x04, 0x0a
        /*0046*/ 	.short	(.L_74 - .L_73)
	.align		4
.L_73:
        /*0048*/ 	.word	index@(.nv.constant0._ZN7cutlass13device_kernelIN5flash19enable_sm80_to_sm89INS1_16FlashAttnFwdSm80INS1_25CollectiveMainloopFwdSm80ILi4ELi1ELb0EN4cute5tupleIJNS5_1CILi128EEENS7_ILi112EEENS7_ILi64EEEEEELi64ENS_10bfloat16_tEfNS_4arch4Sm80ELb0ELb0ELb1ELb0ELb0ELb0ELb1ELb0EEENS1_21CollectiveEpilogueFwdINS6_IJS8_SA_S9_EEENS6_IJNS7_ILi1EEESI_SI_EEESC_SE_Li128ELb0ELb1ELb0ELb0EEENS1_19SingleTileSchedulerILb0ELb0ELb1ELi128EEEEEEEEEvNT_6ParamsE)
        /*004c*/ 	.short	0x0380
        /*004e*/ 	.short	0x0418


	//----- nvinfo : EIATTR_SW_WAR
	.align		4
.L_74:
        /*0050*/ 	.byte	0x04, 0x36
        /*0052*/ 	.short	(.L_76 - .L_75)
.L_75:
        /*0054*/ 	.word	0x00000008
.L_76:


//--------------------- .nv.info._ZN7cutlass13device_kernelIN5flash19enable_sm80_to_sm89INS1_16FlashAttnFwdSm80INS1_25CollectiveMainloopFwdSm80ILi4ELi1ELb0EN4cute5tupleIJNS5_1CILi128EEENS7_ILi112EEENS7_ILi64EEEEEELi64ENS_10bfloat16_tEfNS_4arch4Sm80ELb0ELb0ELb1ELb1ELb0ELb0ELb1ELb0EEENS1_21CollectiveEpilogueFwdINS6_IJS8_SA_S9_EEENS6_IJNS7_ILi1EEESI_SI_EEESC_SE_Li128ELb1ELb1ELb0ELb0EEENS1_19SingleTileSchedulerILb1ELb0ELb1ELi128EEEEEEEEEvNT_6ParamsE --------------------------
	.section	.nv.info._ZN7cutlass13device_kernelIN5flash19enable_sm80_to_sm89INS1_16FlashAttnFwdSm80INS1_25CollectiveMainloopFwdSm80ILi4ELi1ELb0EN4cute5tupleIJNS5_1CILi128EEENS7_ILi112EEENS7_ILi64EEEEEELi64ENS_10bfloat16_tEfNS_4arch4Sm80ELb0ELb0ELb1ELb1ELb0ELb0ELb1ELb0EEENS1_21CollectiveEpilogueFwdINS6_IJS8_SA_S9_EEENS6_IJNS7_ILi1EEESI_SI_EEESC_SE_Li128ELb1ELb1ELb0ELb0EEENS1_19SingleTileSchedulerILb1ELb0ELb1ELi128EEEEEEEEEvNT_6ParamsE,"",@"SHT_CUDA_INFO"
	.sectionflags	@""
	.align	4


	//----- nvinfo : EIATTR_CUDA_API_VERSION
	.align		4
        /*0000*/ 	.byte	0x04, 0x37
        /*0002*/ 	.short	(.L_78 - .L_77)
.L_77:
        /*0004*/ 	.word	0x00000082


	//----- nvinfo : EIATTR_KPARAM_INFO
	.align		4
.L_78:
        /*0008*/ 	.byte	0x04, 0x17
        /*000a*/ 	.short	(.L_80 - .L_79)
.L_79:
        /*000c*/ 	.word	0x00000000
        /*0010*/ 	.short	0x0000
        /*0012*/ 	.short	0x0000
        /*0014*/ 	.byte	0x00, 0xf0, 0x61, 0x10


	//----- nvinfo : EIATTR_SPARSE_MMA_MASK
	.align		4
.L_80:
        /*0018*/ 	.byte	0x03, 0x50
        /*001a*/ 	.short	0x0000


	//----- nvinfo : EIATTR_MAXREG_COUNT
	.align		4
        /*001c*/ 	.byte	0x03, 0x1b
        /*001e*/ 	.short	0x00ff


	//----- nvinfo : EIATTR_MERCURY_ISA_VERSION
	.align		4
        /*0020*/ 	.byte	0x03, 0x5f
        /*0022*/ 	.short	0x0101


	//----- nvinfo : EIATTR_VRC_CTA_INIT_COUNT
	.align		4
        /*0024*/ 	.byte	0x02, 0x4a
	.zero		1
	.zero		1


	//----- nvinfo : EIATTR_EXIT_INSTR_OFFSETS
	.align		4
        /*0028*/ 	.byte	0x04, 0x1c
        /*002a*/ 	.short	(.L_82 - .L_81)


	//   ....[0]....
.L_81:
        /*002c*/ 	.word	0x00000010


	//----- nvinfo : EIATTR_MAX_THREADS
	.align		4
.L_82:
        /*0030*/ 	.byte	0x04, 0x05
        /*0032*/ 	.short	(.L_84 - .L_83)
.L_83:
        /*0034*/ 	.word	0x00000080
        /*0038*/ 	.word	0x00000001
        /*003c*/ 	.word	0x00000001


	//----- nvinfo : EIATTR_CBANK_PARAM_SIZE
	.align		4
.L_84:
        /*0040*/ 	.byte	0x03, 0x19
        /*0042*/ 	.short	0x0418


	//----- nvinfo : EIATTR_PARAM_CBANK
	.align		4
        /*0044*/ 	.byte	0x04, 0x0a
        /*0046*/ 	.short	(.L_86 - .L_85)
	.align		4
.L_85:
        /*0048*/ 	.word	index@(.nv.constant0._ZN7cutlass13device_kernelIN5flash19enable_sm80_to_sm89INS1_16FlashAttnFwdSm80INS1_25CollectiveMainloopFwdSm80ILi4ELi1ELb0EN4cute5tupleIJNS5_1CILi128EEENS7_ILi112EEENS7_ILi64EEEEEELi64ENS_10bfloat16_tEfNS_4arch4Sm80ELb0ELb0ELb1ELb1ELb0ELb0ELb1ELb0EEENS1_21CollectiveEpilogueFwdINS6_IJS8_SA_S9_EEENS6_IJNS7_ILi1EEESI_SI_EEESC_SE_Li128ELb1ELb1ELb0ELb0EEENS1_19SingleTileSchedulerILb1ELb0ELb1ELi128EEEEEEEEEvNT_6ParamsE)
        /*004c*/ 	.short	0x0380
        /*004e*/ 	.short	0x0418


	//----- nvinfo : EIATTR_SW_WAR
	.align		4
.L_86:
        /*0050*/ 	.byte	0x04, 0x36
        /*0052*/ 	.short	(.L_88 - .L_87)
.L_87:
        /*0054*/ 	.word	0x00000008
.L_88:


//--------------------- .nv.info._ZN7cutlass13device_kernelIN5flash19enable_sm80_to_sm89INS1_16FlashAttnFwdSm80INS1_25CollectiveMainloopFwdSm80ILi4ELi1ELb0EN4cute5tupleIJNS5_1CILi128EEENS7_ILi112EEENS7_ILi64EEEEEELi64ENS_10bfloat16_tEfNS_4arch4Sm80ELb0ELb0ELb1ELb1ELb0ELb1ELb1ELb0EEENS1_21CollectiveEpilogueFwdINS6_IJS8_SA_S9_EEENS6_IJNS7_ILi1EEESI_SI_EEESC_SE_Li128ELb1ELb1ELb0ELb0EEENS1_19SingleTileSchedulerILb1ELb0ELb1ELi128EEEEEEEEEvNT_6ParamsE --------------------------
	.section	.nv.info._ZN7cutlass13device_kernelIN5flash19enable_sm80_to_sm89INS1_16FlashAttnFwdSm80INS1_25CollectiveMainloopFwdSm80ILi4ELi1ELb0EN4cute5tupleIJNS5_1CILi128EEENS7_ILi112EEENS7_ILi64EEEEEELi64ENS_10bfloat16_tEfNS_4arch4Sm80ELb0ELb0ELb1ELb1ELb0ELb1ELb1ELb0EEENS1_21CollectiveEpilogueFwdINS6_IJS8_SA_S9_EEENS6_IJNS7_ILi1EEESI_SI_EEESC_SE_Li128ELb1ELb1ELb0ELb0EEENS1_19SingleTileSchedulerILb1ELb0ELb1ELi128EEEEEEEEEvNT_6ParamsE,"",@"SHT_CUDA_INFO"
	.sectionflags	@""
	.align	4


	//----- nvinfo : EIATTR_CUDA_API_VERSION
	.align		4
        /*0000*/ 	.byte	0x04, 0x37
        /*0002*/ 	.short	(.L_90 - .L_89)
.L_89:
        /*0004*/ 	.word	0x00000082


	//----- nvinfo : EIATTR_KPARAM_INFO
	.align		4
.L_90:
        /*0008*/ 	.byte	0x04, 0x17
        /*000a*/ 	.short	(.L_92 - .L_91)
.L_91:
        /*000c*/ 	.word	0x00000000
        /*0010*/ 	.short	0x0000
        /*0012*/ 	.short	0x0000
        /*0014*/ 	.byte	0x00, 0xf0, 0x61, 0x10


	//----- nvinfo : EIATTR_SPARSE_MMA_MASK
	.align		4
.L_92:
        /*0018*/ 	.byte	0x03, 0x50
        /*001a*/ 	.short	0x0000


	//----- nvinfo : EIATTR_MAXREG_COUNT
	.align		4
        /*001c*/ 	.byte	0x03, 0x1b
        /*001e*/ 	.short	0x00ff


	//----- nvinfo : EIATTR_MERCURY_ISA_VERSION
	.align		4
        /*0020*/ 	.byte	0x03, 0x5f
        /*0022*/ 	.short	0x0101


	//----- nvinfo : EIATTR_VRC_CTA_INIT_COUNT
	.align		4
        /*0024*/ 	.byte	0x02, 0x4a
	.zero		1
	.zero		1


	//----- nvinfo : EIATTR_EXIT_INSTR_OFFSETS
	.align		4
        /*0028*/ 	.byte	0x04, 0x1c
        /*002a*/ 	.short	(.L_94 - .L_93)


	//   ....[0]....
.L_93:
        /*002c*/ 	.word	0x00000010


	//----- nvinfo : EIATTR_MAX_THREADS
	.align		4
.L_94:
        /*0030*/ 	.byte	0x04, 0x05
        /*0032*/ 	.short	(.L_96 - .L_95)
.L_95:
        /*0034*/ 	.word	0x00000080
        /*0038*/ 	.word	0x00000001
        /*003c*/ 	.word	0x00000001


	//----- nvinfo : EIATTR_CBANK_PARAM_SIZE
	.align		4
.L_96:
        /*0040*/ 	.byte	0x03, 0x19
        /*0042*/ 	.short	0x0418


	//----- nvinfo : EIATTR_PARAM_CBANK
	.align		4
        /*0044*/ 	.byte	0x04, 0x0a
        /*0046*/ 	.short	(.L_98 - .L_97)
	.align		4
.L_97:
        /*0048*/ 	.word	index@(.nv.constant0._ZN7cutlass13device_kernelIN5flash19enable_sm80_to_sm89INS1_16FlashAttnFwdSm80INS1_25CollectiveMainloopFwdSm80ILi4ELi1ELb0EN4cute5tupleIJNS5_1CILi128EEENS7_ILi112EEENS7_ILi64EEEEEELi64ENS_10bfloat16_tEfNS_4arch4Sm80ELb0ELb0ELb1ELb1ELb0ELb1ELb1ELb0EEENS1_21CollectiveEpilogueFwdINS6_IJS8_SA_S9_EEENS6_IJNS7_ILi1EEESI_SI_EEESC_SE_Li128ELb1ELb1ELb0ELb0EEENS1_19SingleTileSchedulerILb1ELb0ELb1ELi128EEEEEEEEEvNT_6ParamsE)
        /*004c*/ 	.short	0x0380
        /*004e*/ 	.short	0x0418


	//----- nvinfo : EIATTR_SW_WAR
	.align		4
.L_98:
        /*0050*/ 	.byte	0x04, 0x36
        /*0052*/ 	.short	(.L_100 - .L_99)
.L_99:
        /*0054*/ 	.word	0x00000008
.L_100:


//--------------------- .nv.info._ZN7cutlass13device_kernelIN5flash19enable_sm80_to_sm89INS1_16FlashAttnFwdSm80INS1_25CollectiveMainloopFwdSm80ILi4ELi1ELb0EN4cute5tupleIJNS5_1CILi128EEENS7_ILi96EEENS7_ILi64EEEEEELi64ENS_10bfloat16_tEfNS_4arch4Sm80ELb0ELb1ELb1ELb0ELb0ELb0ELb1ELb0EEENS1_21CollectiveEpilogueFwdINS6_IJS8_SA_S9_EEENS6_IJNS7_ILi1EEESI_SI_EEESC_SE_Li128ELb0ELb1ELb0ELb0EEENS1_19SingleTileSchedulerILb0ELb0ELb1ELi128EEEEEEEEEvNT_6ParamsE --------------------------
	.section	.nv.info._ZN7cutlass13device_kernelIN5flash19enable_sm80_to_sm89INS1_16FlashAttnFwdSm80INS1_25CollectiveMainloopFwdSm80ILi4ELi1ELb0EN4cute5tupleIJNS5_1CILi128EEENS7_ILi96EEENS7_ILi64EEEEEELi64ENS_10bfloat16_tEfNS_4arch4Sm80ELb0ELb1ELb1ELb0ELb0ELb0ELb1ELb0EEENS1_21CollectiveEpilogueFwdINS6_IJS8_SA_S9_EEENS6_IJNS7_ILi1EEESI_SI_EEESC_SE_Li128ELb0ELb1ELb0ELb0EEENS1_19SingleTileSchedulerILb0ELb0ELb1ELi128EEEEEEEEEvNT_6ParamsE,"",@"SHT_CUDA_INFO"
	.sectionflags	@""
	.align	4


	//----- nvinfo : EIATTR_CUDA_API_VERSION
	.align		4
        /*0000*/ 	.byte	0x04, 0x37
        /*0002*/ 	.short	(.L_102 - .L_101)
.L_101:
        /*0004*/ 	.word	0x00000082


	//----- nvinfo : EIATTR_KPARAM_INFO
	.align		4
.L_102:
        /*0008*/ 	.byte	0x04, 0x17
        /*000a*/ 	.short	(.L_104 - .L_103)
.L_103:
        /*000c*/ 	.word	0x00000000
        /*0010*/ 	.short	0x0000
        /*0012*/ 	.short	0x0000
        /*0014*/ 	.byte	0x00, 0xf0, 0x61, 0x10


	//----- nvinfo : EIATTR_SPARSE_MMA_MASK
	.align		4
.L_104:
        /*0018*/ 	.byte	0x03, 0x50
        /*001a*/ 	.short	0x0000


	//----- nvinfo : EIATTR_MAXREG_COUNT
	.align		4
        /*001c*/ 	.byte	0x03, 0x1b
        /*001e*/ 	.short	0x00ff


	//----- nvinfo : EIATTR_MERCURY_ISA_VERSION
	.align		4
        /*0020*/ 	.byte	0x03, 0x5f
        /*0022*/ 	.short	0x0101


	//----- nvinfo : EIATTR_VRC_CTA_INIT_COUNT
	.align		4
        /*0024*/ 	.byte	0x02, 0x4a
	.zero		1
	.zero		1


	//----- nvinfo : EIATTR_EXIT_INSTR_OFFSETS
	.align		4
        /*0028*/ 	.byte	0x04, 0x1c
        /*002a*/ 	.short	(.L_106 - .L_105)


	//   ....[0]....
.L_105:
        /*002c*/ 	.word	0x00000010


	//----- nvinfo : EIATTR_MAX_THREADS
	.align		4
.L_106:
        /*0030*/ 	.byte	0x04, 0x05
        /*0032*/ 	.short	(.L_108 - .L_107)
.L_107:
        /*0034*/ 	.word	0x00000080
        /*0038*/ 	.word	0x00000001
        /*003c*/ 	.word	0x00000001


	//----- nvinfo : EIATTR_CBANK_PARAM_SIZE
	.align		4
.L_108:
        /*0040*/ 	.byte	0x03, 0x19
        /*0042*/ 	.short	0x0418


	//----- nvinfo : EIATTR_PARAM_CBANK
	.align		4
        /*0044*/ 	.byte	0x04, 0x0a
        /*0046*/ 	.short	(.L_110 - .L_109)
	.align		4
.L_109:
        /*0048*/ 	.word	index@(.nv.constant0._ZN7cutlass13device_kernelIN5flash19enable_sm80_to_sm89INS1_16FlashAttnFwdSm80INS1_25CollectiveMainloopFwdSm80ILi4ELi1ELb0EN4cute5tupleIJNS5_1CILi128EEENS7_ILi96EEENS7_ILi64EEEEEELi64ENS_10bfloat16_tEfNS_4arch4Sm80ELb0ELb1ELb1ELb0ELb0ELb0ELb1ELb0EEENS1_21CollectiveEpilogueFwdINS6_IJS8_SA_S9_EEENS6_IJNS7_ILi1EEESI_SI_EEESC_SE_Li128ELb0ELb1ELb0ELb0EEENS1_19SingleTileSchedulerILb0ELb0ELb1ELi128EEEEEEEEEvNT_6ParamsE)
        /*004c*/ 	.short	0x0380
        /*004e*/ 	.short	0x0418


	//----- nvinfo : EIATTR_SW_WAR
	.align		4
.L_110:
        /*0050*/ 	.byte	0x04, 0x36
        /*0052*/ 	.short	(.L_112 - .L_111)
.L_111:
        /*0054*/ 	.word	0x00000008
.L_112:


//--------------------- .nv.info._ZN7cutlass13device_kernelIN5flash19enable_sm80_to_sm89INS1_16FlashAttnFwdSm80INS1_25CollectiveMainloopFwdSm80ILi4ELi1ELb0EN4cute5tupleIJNS5_1CILi128EEENS7_ILi96EEENS7_ILi64EEEEEELi64ENS_10bfloat16_tEfNS_4arch4Sm80ELb0ELb1ELb1ELb1ELb0ELb0ELb1ELb0EEENS1_21CollectiveEpilogueFwdINS6_IJS8_SA_S9_EEENS6_IJNS7_ILi1EEESI_SI_EEESC_SE_Li128ELb1ELb1ELb0ELb0EEENS1_19SingleTileSchedulerILb1ELb0ELb1ELi128EEEEEEEEEvNT_6ParamsE --------------------------
	.section	.nv.info._ZN7cutlass13device_kernelIN5flash19enable_sm80_to_sm89INS1_16FlashAttnFwdSm80INS1_25CollectiveMainloopFwdSm80ILi4ELi1ELb0EN4cute5tupleIJNS5_1CILi128EEENS7_ILi96EEENS7_ILi64EEEEEELi64ENS_10bfloat16_tEfNS_4arch4Sm80ELb0ELb1ELb1ELb1ELb0ELb0ELb1ELb0EEENS1_21CollectiveEpilogueFwdINS6_IJS8_SA_S9_EEENS6_IJNS7_ILi1EEESI_SI_EEESC_SE_Li128ELb1ELb1ELb0ELb0EEENS1_19SingleTileSchedulerILb1ELb0ELb1ELi128EEEEEEEEEvNT_6ParamsE,"",@"SHT_CUDA_INFO"
	.sectionflags	@""
	.align	4


	//----- nvinfo : EIATTR_CUDA_API_VERSION
	.align		4
        /*0000*/ 	.byte	0x04, 0x37
        /*0002*/ 	.short	(.L_114 - .L_113)
.L_113:
        /*0004*/ 	.word	0x00000082


	//----- nvinfo : EIATTR_KPARAM_INFO
	.align		4
.L_114:
        /*0008*/ 	.byte	0x04, 0x17
        /*000a*/ 	.short	(.L_116 - .L_115)
.L_115:
        /*000c*/ 	.word	0x00000000
        /*0010*/ 	.short	0x0000
        /*0012*/ 	.short	0x0000
        /*0014*/ 	.byte	0x00, 0xf0, 0x61, 0x10


	//----- nvinfo : EIATTR_SPARSE_MMA_MASK
	.align		4
.L_116:
        /*0018*/ 	.byte	0x03, 0x50
        /*001a*/ 	.short	0x0000


	//----- nvinfo : EIATTR_MAXREG_COUNT
	.align		4
        /*001c*/ 	.byte	0x03, 0x1b
        /*001e*/ 	.short	0x00ff


	//----- nvinfo : EIATTR_MERCURY_ISA_VERSION
	.align		4
        /*0020*/ 	.byte	0x03, 0x5f
        /*0022*/ 	.short	0x0101


	//----- nvinfo : EIATTR_VRC_CTA_INIT_COUNT
	.align		4
        /*0024*/ 	.byte	0x02, 0x4a
	.zero		1
	.zero		1


	//----- nvinfo : EIATTR_EXIT_INSTR_OFFSETS
	.align		4
        /*0028*/ 	.byte	0x04, 0x1c
        /*002a*/ 	.short	(.L_118 - .L_117)


	//   ....[0]....
.L_117:
        /*002c*/ 	.word	0x00000010


	//----- nvinfo : EIATTR_MAX_THREADS
	.align		4
.L_118:
        /*0030*/ 	.byte	0x04, 0x05
        /*0032*/ 	.short	(.L_120 - .L_119)
.L_119:
        /*0034*/ 	.word	0x00000080
        /*0038*/ 	.word	0x00000001
        /*003c*/ 	.word	0x00000001


	//----- nvinfo : EIATTR_CBANK_PARAM_SIZE
	.align		4
.L_120:
        /*0040*/ 	.byte	0x03, 0x19
        /*0042*/ 	.short	0x0418


	//----- nvinfo : EIATTR_PARAM_CBANK
	.align		4
        /*0044*/ 	.byte	0x04, 0x0a
        /*0046*/ 	.short	(.L_122 - .L_121)
	.align		4
.L_121:
        /*0048*/ 	.word	index@(.nv.constant0._ZN7cutlass13device_kernelIN5flash19enable_sm80_to_sm89INS1_16FlashAttnFwdSm80INS1_25CollectiveMainloopFwdSm80ILi4ELi1ELb0EN4cute5tupleIJNS5_1CILi128EEENS7_ILi96EEENS7_ILi64EEEEEELi64ENS_10bfloat16_tEfNS_4arch4Sm80ELb0ELb1ELb1ELb1ELb0ELb0ELb1ELb0EEENS1_21CollectiveEpilogueFwdINS6_IJS8_SA_S9_EEENS6_IJNS7_ILi1EEESI_SI_EEESC_SE_Li128ELb1ELb1ELb0ELb0EEENS1_19SingleTileSchedulerILb1ELb0ELb1ELi128EEEEEEEEEvNT_6ParamsE)
        /*004c*/ 	.short	0x0380
        /*004e*/ 	.short	0x0418


	//----- nvinfo : EIATTR_SW_WAR
	.align		4
.L_122:
        /*0050*/ 	.byte	0x04, 0x36
        /*0052*/ 	.short	(.L_124 - .L_123)
.L_123:
        /*0054*/ 	.word	0x00000008
.L_124:


//--------------------- .nv.info._ZN7cutlass13device_kernelIN5flash19enable_sm80_to_sm89INS1_16FlashAttnFwdSm80INS1_25CollectiveMainloopFwdSm80ILi4ELi1ELb0EN4cute5tupleIJNS5_1CILi128EEENS7_ILi96EEENS7_ILi64EEEEEELi64ENS_10bfloat16_tEfNS_4arch4Sm80ELb0ELb1ELb1ELb1ELb0ELb1ELb1ELb0EEENS1_21CollectiveEpilogueFwdINS6_IJS8_SA_S9_EEENS6_IJNS7_ILi1EEESI_SI_EEESC_SE_Li128ELb1ELb1ELb0ELb0EEENS1_19SingleTileSchedulerILb1ELb0ELb1ELi128EEEEEEEEEvNT_6ParamsE --------------------------
	.section	.nv.info._ZN7cutlass13device_kernelIN5flash19enable_sm80_to_sm89INS1_16FlashAttnFwdSm80INS1_25CollectiveMainloopFwdSm80ILi4ELi1ELb0EN4cute5tupleIJNS5_1CILi128EEENS7_ILi96EEENS7_ILi64EEEEEELi64ENS_10bfloat16_tEfNS_4arch4Sm80ELb0ELb1ELb1ELb1ELb0ELb1ELb1ELb0EEENS1_21CollectiveEpilogueFwdINS6_IJS8_SA_S9_EEENS6_IJNS7_ILi1EEESI_SI_EEESC_SE_Li128ELb1ELb1ELb0ELb0EEENS1_19SingleTileSchedulerILb1ELb0ELb1ELi128EEEEEEEEEvNT_6ParamsE,"",@"SHT_CUDA_INFO"
	.sectionflags	@""
	.align	4


	//----- nvinfo : EIATTR_CUDA_API_VERSION
	.align		4
        /*0000*/ 	.byte	0x04, 0x37
        /*0002*/ 	.short	(.L_126 - .L_125)
.L_125:
        /*0004*/ 	.word	0x00000082


	//----- nvinfo : EIATTR_KPARAM_INFO
	.align		4
.L_126:
        /*0008*/ 	.byte	0x04, 0x17
        /*000a*/ 	.short	(.L_128 - .L_127)
.L_127:
        /*000c*/ 	.word	0x00000000
        /*0010*/ 	.short	0x0000
        /*0012*/ 	.short	0x0000
        /*0014*/ 	.byte	0x00, 0xf0, 0x61, 0x10


	//----- nvinfo : EIATTR_SPARSE_MMA_MASK
	.align		4
.L_128:
        /*0018*/ 	.byte	0x03, 0x50
        /*001a*/ 	.short	0x0000


	//----- nvinfo : EIATTR_MAXREG_COUNT
	.align		4
        /*001c*/ 	.byte	0x03, 0x1b
        /*001e*/ 	.short	0x00ff


	//----- nvinfo : EIATTR_MERCURY_ISA_VERSION
	.align		4
        /*0020*/ 	.byte	0x03, 0x5f
        /*0022*/ 	.short	0x0101


	//----- nvinfo : EIATTR_VRC_CTA_INIT_COUNT
	.align		4
        /*0024*/ 	.byte	0x02, 0x4a
	.zero		1
	.zero		1


	//----- nvinfo : EIATTR_EXIT_INSTR_OFFSETS
	.align		4
        /*0028*/ 	.byte	0x04, 0x1c
        /*002a*/ 	.short	(.L_130 - .L_129)


	//   ....[0]....
.L_129:
        /*002c*/ 	.word	0x00000010


	//----- nvinfo : EIATTR_MAX_THREADS
	.align		4
.L_130:
        /*0030*/ 	.byte	0x04, 0x05
        /*0032*/ 	.short	(.L_132 - .L_131)
.L_131:
        /*0034*/ 	.word	0x00000080
        /*0038*/ 	.word	0x00000001
        /*003c*/ 	.word	0x00000001


	//----- nvinfo : EIATTR_CBANK_PARAM_SIZE
	.align		4
.L_132:
        /*0040*/ 	.byte	0x03, 0x19
        /*0042*/ 	.short	0x0418


	//----- nvinfo : EIATTR_PARAM_CBANK
	.align		4
        /*0044*/ 	.byte	0x04, 0x0a
        /*0046*/ 	.short	(.L_134 - .L_133)
	.align		4
.L_133:
        /*0048*/ 	.word	index@(.nv.constant0._ZN7cutlass13device_kernelIN5flash19enable_sm80_to_sm89INS1_16FlashAttnFwdSm80INS1_25CollectiveMainloopFwdSm80ILi4ELi1ELb0EN4cute5tupleIJNS5_1CILi128EEENS7_ILi96EEENS7_ILi64EEEEEELi64ENS_10bfloat16_tEfNS_4arch4Sm80ELb0ELb1ELb1ELb1ELb0ELb1ELb1ELb0EEENS1_21CollectiveEpilogueFwdINS6_IJS8_SA_S9_EEENS6_IJNS7_ILi1EEESI_SI_EEESC_SE_Li128ELb1ELb1ELb0ELb0EEENS1_19SingleTileSchedulerILb1ELb0ELb1ELi128EEEEEEEEEvNT_6ParamsE)
        /*004c*/ 	.short	0x0380
        /*004e*/ 	.short	0x0418


	//----- nvinfo : EIATTR_SW_WAR
	.align		4
.L_134:
        /*0050*/ 	.byte	0x04, 0x36
        /*0052*/ 	.short	(.L_136 - .L_135)
.L_135:
        /*0054*/ 	.word	0x00000008
.L_136:


//--------------------- .nv.info._ZN7cutlass13device_kernelIN5flash19enable_sm80_to_sm89INS1_16FlashAttnFwdSm80INS1_25CollectiveMainloopFwdSm80ILi4ELi1ELb0EN4cute5tupleIJNS5_1CILi128EEENS7_ILi112EEENS7_ILi64EEEEEELi64ENS_10bfloat16_tEfNS_4arch4Sm80ELb1ELb0ELb1ELb0ELb0ELb0ELb1ELb0EEENS1_21CollectiveEpilogueFwdINS6_IJS8_SA_S9_EEENS6_IJNS7_ILi1EEESI_SI_EEESC_SE_Li128ELb0ELb1ELb0ELb0EEENS1_30DynamicPersistentTileSchedulerILi128ELi128ELb0ELb1ELb0EEEEEEEEEvNT_6ParamsE --------------------------
	.section	.nv.info._ZN7cutlass13device_kernelIN5flash19enable_sm80_to_sm89INS1_16FlashAttnFwdSm80INS1_25CollectiveMainloopFwdSm80ILi4ELi1ELb0EN4cute5tupleIJNS5_1CILi128EEENS7_ILi112EEENS7_ILi64EEEEEELi64ENS_10bfloat16_tEfNS_4arch4Sm80ELb1ELb0ELb1ELb0ELb0ELb0ELb1ELb0EEENS1_21CollectiveEpilogueFwdINS6_IJS8_SA_S9_EEENS6_IJNS7_ILi1EEESI_SI_EEESC_SE_Li128ELb0ELb1ELb0ELb0EEENS1_30DynamicPersistentTileSchedulerILi128ELi128ELb0ELb1ELb0EEEEEEEEEvNT_6ParamsE,"",@"SHT_CUDA_INFO"
	.sectionflags	@""
	.align	4


	//----- nvinfo : EIATTR_CUDA_API_VERSION
	.align		4
        /*0000*/ 	.byte	0x04, 0x37
        /*0002*/ 	.short	(.L_138 - .L_137)
.L_137:
        /*0004*/ 	.word	0x00000082


	//----- nvinfo : EIATTR_KPARAM_INFO
	.align		4
.L_138:
        /*0008*/ 	.byte	0x04, 0x17
        /*000a*/ 	.short	(.L_140 - .L_139)
.L_139:
        /*000c*/ 	.word	0x00000000
        /*0010*/ 	.short	0x0000
        /*0012*/ 	.short	0x0000
        /*0014*/ 	.byte	0x00, 0xf0, 0xa1, 0x10


	//----- nvinfo : EIATTR_SPARSE_MMA_MASK
	.align		4
.L_140:
        /*0018*/ 	.byte	0x03, 0x50
        /*001a*/ 	.short	0x0000


	//----- nvinfo : EIATTR_MAXREG_COUNT
	.align		4
        /*001c*/ 	.byte	0x03, 0x1b
        /*001e*/ 	.short	0x00ff


	//----- nvinfo : EIATTR_MERCURY_ISA_VERSION
	.align		4
        /*0020*/ 	.byte	0x03, 0x5f
        /*0022*/ 	.short	0x0101


	//----- nvinfo : EIATTR_VRC_CTA_INIT_COUNT
	.align		4
        /*0024*/ 	.byte	0x02, 0x4a
	.zero		1
	.zero		1


	//----- nvinfo : EIATTR_EXIT_INSTR_OFFSETS
	.align		4
        /*0028*/ 	.byte	0x04, 0x1c
        /*002a*/ 	.short	(.L_142 - .L_141)


	//   ....[0]....
.L_141:
        /*002c*/ 	.word	0x00000010


	//----- nvinfo : EIATTR_MAX_THREADS
	.align		4
.L_142:
        /*0030*/ 	.byte	0x04, 0x05
        /*0032*/ 	.short	(.L_144 - .L_143)
.L_143:
        /*0034*/ 	.word	0x00000080
        /*0038*/ 	.word	0x00000001
        /*003c*/ 	.word	0x00000001


	//----- nvinfo : EIATTR_CBANK_PARAM_SIZE
	.align		4
.L_144:
        /*0040*/ 	.byte	0x03, 0x19
        /*0042*/ 	.short	0x0428


	//----- nvinfo : EIATTR_PARAM_CBANK
	.align		4
        /*0044*/ 	.byte	0x04, 0x0a
        /*0046*/ 	.short	(.L_146 - .L_145)
	.align		4
.L_145:
        /*0048*/ 	.word	index@(.nv.constant0._ZN7cutlass13device_kernelIN5flash19enable_sm80_to_sm89INS1_16FlashAttnFwdSm80INS1_25CollectiveMainloopFwdSm80ILi4ELi1ELb0EN4cute5tupleIJNS5_1CILi128EEENS7_ILi112EEENS7_ILi64EEEEEELi64ENS_10bfloat16_tEfNS_4arch4Sm80ELb1ELb0ELb1ELb0ELb0ELb0ELb1ELb0EEENS1_21CollectiveEpilogueFwdINS6_IJS8_SA_S9_EEENS6_IJNS7_ILi1EEESI_SI_EEESC_SE_Li128ELb0ELb1ELb0ELb0EEENS1_30DynamicPersistentTileSchedulerILi128ELi128ELb0ELb1ELb0EEEEEEEEEvNT_6ParamsE)
        /*004c*/ 	.short	0x0380
        /*004e*/ 	.short	0x0428


	//----- nvinfo : EIATTR_SW_WAR
	.align		4
.L_146:
        /*0050*/ 	.byte	0x04, 0x36
        /*0052*/ 	.short	(.L_148 - .L_147)
.L_147:
        /*0054*/ 	.word	0x00000008
.L_148:


//--------------------- .nv.info._ZN7cutlass13device_kernelIN5flash19enable_sm80_to_sm89INS1_16FlashAttnFwdSm80INS1_25CollectiveMainloopFwdSm80ILi4ELi1ELb0EN4cute5tupleIJNS5_1CILi128EEENS7_ILi112EEENS7_ILi64EEEEEELi64ENS_10bfloat16_tEfNS_4arch4Sm80ELb1ELb0ELb1ELb1ELb0ELb0ELb1ELb0EEENS1_21CollectiveEpilogueFwdINS6_IJS8_SA_S9_EEENS6_IJNS7_ILi1EEESI_SI_EEESC_SE_Li128ELb1ELb1ELb0ELb0EEENS1_19SingleTileSchedulerILb1ELb0ELb1ELi128EEEEEEEEEvNT_6ParamsE --------------------------
	.section	.nv.info._ZN7cutlass13device_kernelIN5flash19enable_sm80_to_sm89INS1_16FlashAttnFwdSm80INS1_25CollectiveMainloopFwdSm80ILi4ELi1ELb0EN4cute5tupleIJNS5_1CILi128EEENS7_ILi112EEENS7_ILi64EEEEEELi64ENS_10bfloat16_tEfNS_4arch4Sm80ELb1ELb0ELb1ELb1ELb0ELb0ELb1ELb0EEENS1_21CollectiveEpilogueFwdINS6_IJS8_SA_S9_EEENS6_IJNS7_ILi1EEESI_SI_EEESC_SE_Li128ELb1ELb1ELb0ELb0EEENS1_19SingleTileSchedulerILb1ELb0ELb1ELi128EEEEEEEEEvNT_6ParamsE,"",@"SHT_CUDA_INFO"
	.sectionflags	@""
	.align	4


	//----- nvinfo : EIATTR_CUDA_API_VERSION
	.align		4
        /*0000*/ 	.byte	0x04, 0x37
        /*0002*/ 	.short	(.L_150 - .L_149)
.L_149:
        /*0004*/ 	.word	0x00000082


	//----- nvinfo : EIATTR_KPARAM_INFO
	.align		4
.L_150:
        /*0008*/ 	.byte	0x04, 0x17
        /*000a*/ 	.short	(.L_152 - .L_151)
.L_151:
        /*000c*/ 	.word	0x00000000
        /*0010*/ 	.short	0x0000
        /*0012*/ 	.short	0x0000
        /*0014*/ 	.byte	0x00, 0xf0, 0x61, 0x10


	//----- nvinfo : EIATTR_SPARSE_MMA_MASK
	.align		4
.L_152:
        /*0018*/ 	.byte	0x03, 0x50
        /*001a*/ 	.short	0x0000


	//----- nvinfo : EIATTR_MAXREG_COUNT
	.align		4
        /*001c*/ 	.byte	0x03, 0x1b
        /*001e*/ 	.short	0x00ff


	//----- nvinfo : EIATTR_MERCURY_ISA_VERSION
	.align		4
        /*0020*/ 	.byte	0x03, 0x5f
        /*0022*/ 	.short	0x0101


	//----- nvinfo : EIATTR_VRC_CTA_INIT_COUNT
	.align		4
        /*0024*/ 	.byte	0x02, 0x4a
	.zero		1
	.zero		1


	//----- nvinfo : EIATTR_EXIT_INSTR_OFFSETS
	.align		4
        /*0028*/ 	.byte	0x04, 0x1c
        /*002a*/ 	.short	(.L_154 - .L_153)


	//   ....[0]....
.L_153:
        /*002c*/ 	.word	0x00000010


	//----- nvinfo : EIATTR_MAX_THREADS
	.align		4
.L_154:
        /*0030*/ 	.byte	0x04, 0x05
        /*0032*/ 	.short	(.L_156 - .L_155)
.L_155:
        /*0034*/ 	.word	0x00000080
        /*0038*/ 	.word	0x00000001
        /*003c*/ 	.word	0x00000001


	//----- nvinfo : EIATTR_CBANK_PARAM_SIZE
	.align		4
.L_156:
        /*0040*/ 	.byte	0x03, 0x19
        /*0042*/ 	.short	0x0418


	//----- nvinfo : EIATTR_PARAM_CBANK
	.align		4
        /*0044*/ 	.byte	0x04, 0x0a
        /*0046*/ 	.short	(.L_158 - .L_157)
	.align		4
.L_157:
        /*0048*/ 	.word	index@(.nv.constant0._ZN7cutlass13device_kernelIN5flash19enable_sm80_to_sm89INS1_16FlashAttnFwdSm80INS1_25CollectiveMainloopFwdSm80ILi4ELi1ELb0EN4cute5tupleIJNS5_1CILi128EEENS7_ILi112EEENS7_ILi64EEEEEELi64ENS_10bfloat16_tEfNS_4arch4Sm80ELb1ELb0ELb1ELb1ELb0ELb0ELb1ELb0EEENS1_21CollectiveEpilogueFwdINS6_IJS8_SA_S9_EEENS6_IJNS7_ILi1EEESI_SI_EEESC_SE_Li128ELb1ELb1ELb0ELb0EEENS1_19SingleTileSchedulerILb1ELb0ELb1ELi128EEEEEEEEEvNT_6ParamsE)
        /*004c*/ 	.short	0x0380
        /*004e*/ 	.short	0x0418


	//----- nvinfo : EIATTR_SW_WAR
	.align		4
.L_158:
        /*0050*/ 	.byte	0x04, 0x36
        /*0052*/ 	.short	(.L_160 - .L_159)
.L_159:
        /*0054*/ 	.word	0x00000008
.L_160:


//--------------------- .nv.info._ZN7cutlass13device_kernelIN5flash19enable_sm80_to_sm89INS1_16FlashAttnFwdSm80INS1_25CollectiveMainloopFwdSm80ILi4ELi1ELb0EN4cute5tupleIJNS5_1CILi128EEENS7_ILi112EEENS7_ILi64EEEEEELi64ENS_10bfloat16_tEfNS_4arch4Sm80ELb1ELb0ELb1ELb1ELb0ELb1ELb1ELb0EEENS1_21CollectiveEpilogueFwdINS6_IJS8_SA_S9_EEENS6_IJNS7_ILi1EEESI_SI_EEESC_SE_Li128ELb1ELb1ELb0ELb0EEENS1_19SingleTileSchedulerILb1ELb0ELb1ELi128EEEEEEEEEvNT_6ParamsE --------------------------
	.section	.nv.info._ZN7cutlass13device_kernelIN5flash19enable_sm80_to_sm89INS1_16FlashAttnFwdSm80INS1_25CollectiveMainloopFwdSm80ILi4ELi1ELb0EN4cute5tupleIJNS5_1CILi128EEENS7_ILi112EEENS7_ILi64EEEEEELi64ENS_10bfloat16_tEfNS_4arch4Sm80ELb1ELb0ELb1ELb1ELb0ELb1ELb1ELb0EEENS1_21CollectiveEpilogueFwdINS6_IJS8_SA_S9_EEENS6_IJNS7_ILi1EEESI_SI_EEESC_SE_Li128ELb1ELb1ELb0ELb0EEENS1_19SingleTileSchedulerILb1ELb0ELb1ELi128EEEEEEEEEvNT_6ParamsE,"",@"SHT_CUDA_INFO"
	.sectionflags	@""
	.align	4


	//----- nvinfo : EIATTR_CUDA_API_VERSION
	.align		4
        /*0000*/ 	.byte	0x04, 0x37
        /*0002*/ 	.short	(.L_162 - .L_161)
.L_161:
        /*0004*/ 	.word	0x00000082


	//----- nvinfo : EIATTR_KPARAM_INFO
	.align		4
.L_162:
        /*0008*/ 	.byte	0x04, 0x17
        /*000a*/ 	.short	(.L_164 - .L_163)
.L_163:
        /*000c*/ 	.word	0x00000000
        /*0010*/ 	.short	0x0000
        /*0012*/ 	.short	0x0000
        /*0014*/ 	.byte	0x00, 0xf0, 0x61, 0x10


	//----- nvinfo : EIATTR_SPARSE_MMA_MASK
	.align		4
.L_164:
        /*0018*/ 	.byte	0x03, 0x50
        /*001a*/ 	.short	0x0000


	//----- nvinfo : EIATTR_MAXREG_COUNT
	.align		4
        /*001c*/ 	.byte	0x03, 0x1b
        /*001e*/ 	.short	0x00ff


	//----- nvinfo : EIATTR_MERCURY_ISA_VERSION
	.align		4
        /*0020*/ 	.byte	0x03, 0x5f
        /*0022*/ 	.short	0x0101


	//----- nvinfo : EIATTR_VRC_CTA_INIT_COUNT
	.align		4
        /*0024*/ 	.byte	0x02, 0x4a
	.zero		1
	.zero		1


	//----- nvinfo : EIATTR_EXIT_INSTR_OFFSETS
	.align		4
        /*0028*/ 	.byte	0x04, 0x1c
        /*002a*/ 	.short	(.L_166 - .L_165)


	//   ....[0]....
.L_165:
        /*002c*/ 	.word	0x00000010


	//----- nvinfo : EIATTR_MAX_THREADS
	.align		4
.L_166:
        /*0030*/ 	.byte	0x04, 0x05
        /*0032*/ 	.short	(.L_168 - .L_167)
.L_167:
        /*0034*/ 	.word	0x00000080
        /*0038*/ 	.word	0x00000001
        /*003c*/ 	.word	0x00000001


	//----- nvinfo : EIATTR_CBANK_PARAM_SIZE
	.align		4
.L_168:
        /*0040*/ 	.byte	0x03, 0x19
        /*0042*/ 	.short	0x0418


	//----- nvinfo : EIATTR_PARAM_CBANK
	.align		4
        /*0044*/ 	.byte	0x04, 0x0a
        /*0046*/ 	.short	(.L_170 - .L_169)
	.align		4
.L_169:
        /*0048*/ 	.word	index@(.nv.constant0._ZN7cutlass13device_kernelIN5flash19enable_sm80_to_sm89INS1_16FlashAttnFwdSm80INS1_25CollectiveMainloopFwdSm80ILi4ELi1ELb0EN4cute5tupleIJNS5_1CILi128EEENS7_ILi112EEENS7_ILi64EEEEEELi64ENS_10bfloat16_tEfNS_4arch4Sm80ELb1ELb0ELb1ELb1ELb0ELb1ELb1ELb0EEENS1_21CollectiveEpilogueFwdINS6_IJS8_SA_S9_EEENS6_IJNS7_ILi1EEESI_SI_EEESC_SE_Li128ELb1ELb1ELb0ELb0EEENS1_19SingleTileSchedulerILb1ELb0ELb1ELi128EEEEEEEEEvNT_6ParamsE)
        /*004c*/ 	.short	0x0380
        /*004e*/ 	.short	0x0418


	//----- nvinfo : EIATTR_SW_WAR
	.align		4
.L_170:
        /*0050*/ 	.byte	0x04, 0x36
        /*0052*/ 	.short	(.L_172 - .L_171)
.L_171:
        /*0054*/ 	.word	0x00000008
.L_172:


//--------------------- .nv.callgraph             --------------------------
	.section	.nv.callgraph,"",@"SHT_CUDA_CALLGRAPH"
	.align	4
	.sectionentsize	8
	.align		4
        /*0000*/ 	.word	0x00000000
	.align		4
        /*0004*/ 	.word	0xffffffff
	.align		4
        /*0008*/ 	.word	0x00000000
	.align		4
        /*000c*/ 	.word	0xfffffffe
	.align		4
        /*0010*/ 	.word	0x00000000
	.align		4
        /*0014*/ 	.word	0xfffffffd
	.align		4
        /*0018*/ 	.word	0x00000000
	.align		4
        /*001c*/ 	.word	0xfffffffc


//--------------------- .nv.constant4             --------------------------
	.section	.nv.constant4,"a",@progbits
	.align	8
	.align		8
.nv.constant4:
        /*0000*/ 	.dword	_ZN73_INTERNAL_1f623742_37_flash_fwd_hdim64_bf16_softcap_sm80_cu_49158569_36214cuda3std3__45__cpo5beginE
	.align		8
        /*0008*/ 	.dword	_ZN73_INTERNAL_1f623742_37_flash_fwd_hdim64_bf16_softcap_sm80_cu_49158569_36214cuda3std3__45__cpo3endE
	.align		8
        /*0010*/ 	.dword	_ZN73_INTERNAL_1f623742_37_flash_fwd_hdim64_bf16_softcap_sm80_cu_49158569_36214cuda3std3__45__cpo6cbeginE
	.align		8
        /*0018*/ 	.dword	_ZN73_INTERNAL_1f623742_37_flash_fwd_hdim64_bf16_softcap_sm80_cu_49158569_36214cuda3std3__45__cpo4cendE
	.align		8
        /*0020*/ 	.dword	_ZN73_INTERNAL_1f623742_37_flash_fwd_hdim64_bf16_softcap_sm80_cu_49158569_36214cuda3std3__475_GLOBAL__N__1f623742_37_flash_fwd_hdim64_bf16_softcap_sm80_cu_49158569_36216ignoreE
	.align		8
        /*0028*/ 	.dword	_ZN73_INTERNAL_1f623742_37_flash_fwd_hdim64_bf16_softcap_sm80_cu_49158569_36214cuda3std3__419piecewise_constructE
	.align		8
        /*0030*/ 	.dword	_ZN73_INTERNAL_1f623742_37_flash_fwd_hdim64_bf16_softcap_sm80_cu_49158569_36214cuda3std3__48in_placeE
	.align		8
        /*0038*/ 	.dword	_ZN73_INTERNAL_1f623742_37_flash_fwd_hdim64_bf16_softcap_sm80_cu_49158569_36214cuda3std6ranges3__45__cpo4swapE
	.align		8
        /*0040*/ 	.dword	_ZN73_INTERNAL_1f623742_37_flash_fwd_hdim64_bf16_softcap_sm80_cu_49158569_36214cuda3std6ranges3__45__cpo9iter_moveE
	.align		8
        /*0048*/ 	.dword	_ZN73_INTERNAL_1f623742_37_flash_fwd_hdim64_bf16_softcap_sm80_cu_49158569_36214cute7productE
	.align		8
        /*0050*/ 	.dword	_ZN73_INTERNAL_1f623742_37_flash_fwd_hdim64_bf16_softcap_sm80_cu_49158569_36214cute1_E


//--------------------- .text._ZN7cutlass13device_kernelIN5flash19enable_sm80_to_sm89INS1_16FlashAttnFwdSm80INS1_25CollectiveMainloopFwdSm80ILi4ELi1ELb0EN4cute5tupleIJNS5_1CILi128EEENS7_ILi112EEENS7_ILi64EEEEEELi64ENS_10bfloat16_tEfNS_4arch4Sm80ELb0ELb0ELb1ELb0ELb0ELb0ELb1ELb0EEENS1_21CollectiveEpilogueFwdINS6_IJS8_SA_S9_EEENS6_IJNS7_ILi1EEESI_SI_EEESC_SE_Li128ELb0ELb1ELb0ELb0EEENS1_19SingleTileSchedulerILb0ELb0ELb1ELi128EEEEEEEEEvNT_6ParamsE --------------------------
	.section	.text._ZN7cutlass13device_kernelIN5flash19enable_sm80_to_sm89INS1_16FlashAttnFwdSm80INS1_25CollectiveMainloopFwdSm80ILi4ELi1ELb0EN4cute5tupleIJNS5_1CILi128EEENS7_ILi112EEENS7_ILi64EEEEEELi64ENS_10bfloat16_tEfNS_4arch4Sm80ELb0ELb0ELb1ELb0ELb0ELb0ELb1ELb0EEENS1_21CollectiveEpilogueFwdINS6_IJS8_SA_S9_EEENS6_IJNS7_ILi1EEESI_SI_EEESC_SE_Li128ELb0ELb1ELb0ELb0EEENS1_19SingleTileSchedulerILb0ELb0ELb1ELi128EEEEEEEEEvNT_6ParamsE,"ax",@progbits
	.align	128
.text._ZN7cutlass13device_kernelIN5flash19enable_sm80_to_sm89INS1_16FlashAttnFwdSm80INS1_25CollectiveMainloopFwdSm80ILi4ELi1ELb0EN4cute5tupleIJNS5_1CILi128EEENS7_ILi112EEENS7_ILi64EEEEEELi64ENS_10bfloat16_tEfNS_4arch4Sm80ELb0ELb0ELb1ELb0ELb0ELb0ELb1ELb0EEENS1_21CollectiveEpilogueFwdINS6_IJS8_SA_S9_EEENS6_IJNS7_ILi1EEESI_SI_EEESC_SE_Li128ELb0ELb1ELb0ELb0EEENS1_19SingleTileSchedulerILb0ELb0ELb1ELi128EEEEEEEEEvNT_6ParamsE:
        .type           _ZN7cutlass13device_kernelIN5flash19enable_sm80_to_sm89INS1_16FlashAttnFwdSm80INS1_25CollectiveMainloopFwdSm80ILi4ELi1ELb0EN4cute5tupleIJNS5_1CILi128EEENS7_ILi112EEENS7_ILi64EEEEEELi64ENS_10bfloat16_tEfNS_4arch4Sm80ELb0ELb0ELb1ELb0ELb0ELb0ELb1ELb0EEENS1_21CollectiveEpilogueFwdINS6_IJS8_SA_S9_EEENS6_IJNS7_ILi1EEESI_SI_EEESC_SE_Li128ELb0ELb1ELb0ELb0EEENS1_19SingleTileSchedulerILb0ELb0ELb1ELi128EEEEEEEEEvNT_6ParamsE,@function
        .size           _ZN7cutlass13device_kernelIN5flash19enable_sm80_to_sm89INS1_16FlashAttnFwdSm80INS1_25CollectiveMainloopFwdSm80ILi4ELi1ELb0EN4cute5tupleIJNS5_1CILi128EEENS7_ILi112EEENS7_ILi64EEEEEELi64ENS_10bfloat16_tEfNS_4arch4Sm80ELb0ELb0ELb1ELb0ELb0ELb0ELb1ELb0EEENS1_21CollectiveEpilogueFwdINS6_IJS8_SA_S9_EEENS6_IJNS7_ILi1EEESI_SI_EEESC_SE_Li128ELb0ELb1ELb0ELb0EEENS1_19SingleTileSchedulerILb0ELb0ELb1ELi128EEEEEEEEEvNT_6ParamsE,(.L_x_9 - _ZN7cutlass13device_kernelIN5flash19enable_sm80_to_sm89INS1_16FlashAttnFwdSm80INS1_25CollectiveMainloopFwdSm80ILi4ELi1ELb0EN4cute5tupleIJNS5_1CILi128EEENS7_ILi112EEENS7_ILi64EEEEEELi64ENS_10bfloat16_tEfNS_4arch4Sm80ELb0ELb0ELb1ELb0ELb0ELb0ELb1ELb0EEENS1_21CollectiveEpilogueFwdINS6_IJS8_SA_S9_EEENS6_IJNS7_ILi1EEESI_SI_EEESC_SE_Li128ELb0ELb1ELb0ELb0EEENS1_19SingleTileSchedulerILb0ELb0ELb1ELi128EEEEEEEEEvNT_6ParamsE)
        .other          _ZN7cutlass13device_kernelIN5flash19enable_sm80_to_sm89INS1_16FlashAttnFwdSm80INS1_25CollectiveMainloopFwdSm80ILi4ELi1ELb0EN4cute5tupleIJNS5_1CILi128EEENS7_ILi112EEENS7_ILi64EEEEEELi64ENS_10bfloat16_tEfNS_4arch4Sm80ELb0ELb0ELb1ELb0ELb0ELb0ELb1ELb0EEENS1_21CollectiveEpilogueFwdINS6_IJS8_SA_S9_EEENS6_IJNS7_ILi1EEESI_SI_EEESC_SE_Li128ELb0ELb1ELb0ELb0EEENS1_19SingleTileSchedulerILb0ELb0ELb1ELi128EEEEEEEEEvNT_6ParamsE,@"STO_CUDA_ENTRY STV_DEFAULT"
_ZN7cutlass13device_kernelIN5flash19enable_sm80_to_sm89INS1_16FlashAttnFwdSm80INS1_25CollectiveMainloopFwdSm80ILi4ELi1ELb0EN4cute5tupleIJNS5_1CILi128EEENS7_ILi112EEENS7_ILi64EEEEEELi64ENS_10bfloat16_tEfNS_4arch4Sm80ELb0ELb0ELb1ELb0ELb0ELb0ELb1ELb0EEENS1_21CollectiveEpilogueFwdINS6_IJS8_SA_S9_EEENS6_IJNS7_ILi1EEESI_SI_EEESC_SE_Li128ELb0ELb1ELb0ELb0EEENS1_19SingleTileSchedulerILb0ELb0ELb1ELi128EEEEEEEEEvNT_6ParamsE:
[----:B------:R-:W-:Y:S01]  /*0000*/  LDC R1, c[0x0][0x37c] ;  /* 0x0000df00ff017b82 */ /* 0x000fe20000000800 */
[----:B------:R-:W-:Y:S05]  /*0010*/  EXIT ;  /* 0x000000000000794d */ /* 0x000fea0003800000 */
.L_x_0:
[----:B------:R-:W-:-:S00]  /*0020*/  BRA `(.L_x_0) ;  /* 0xfffffffc00fc7947 */ /* 0x000fc0000383ffff */
[----:B------:R-:W-:-:S00]  /*0030*/  NOP ;  /* 0x0000000000007918 */ /* 0x000fc00000000000 */
        /* <DEDUP_REMOVED lines=12> */
.L_x_9:


//--------------------- .text._ZN7cutlass13device_kernelIN5flash19enable_sm80_to_sm89INS1_16FlashAttnFwdSm80INS1_25CollectiveMainloopFwdSm80ILi4ELi1ELb0EN4cute5tupleIJNS5_1CILi128EEENS7_ILi112EEENS7_ILi64EEEEEELi64ENS_10bfloat16_tEfNS_4arch4Sm80ELb0ELb0ELb1ELb1ELb0ELb0ELb1ELb0EEENS1_21CollectiveEpilogueFwdINS6_IJS8_SA_S9_EEENS6_IJNS7_ILi1EEESI_SI_EEESC_SE_Li128ELb1ELb1ELb0ELb0EEENS1_19SingleTileSchedulerILb1ELb0ELb1ELi128EEEEEEEEEvNT_6ParamsE --------------------------
	.section	.text._ZN7cutlass13device_kernelIN5flash19enable_sm80_to_sm89INS1_16FlashAttnFwdSm80INS1_25CollectiveMainloopFwdSm80ILi4ELi1ELb0EN4cute5tupleIJNS5_1CILi128EEENS7_ILi112EEENS7_ILi64EEEEEELi64ENS_10bfloat16_tEfNS_4arch4Sm80ELb0ELb0ELb1ELb1ELb0ELb0ELb1ELb0EEENS1_21CollectiveEpilogueFwdINS6_IJS8_SA_S9_EEENS6_IJNS7_ILi1EEESI_SI_EEESC_SE_Li128ELb1ELb1ELb0ELb0EEENS1_19SingleTileSchedulerILb1ELb0ELb1ELi128EEEEEEEEEvNT_6ParamsE,"ax",@progbits
	.align	128
.text._ZN7cutlass13device_kernelIN5flash19enable_sm80_to_sm89INS1_16FlashAttnFwdSm80INS1_25CollectiveMainloopFwdSm80ILi4ELi1ELb0EN4cute5tupleIJNS5_1CILi128EEENS7_ILi112EEENS7_ILi64EEEEEELi64ENS_10bfloat16_tEfNS_4arch4Sm80ELb0ELb0ELb1ELb1ELb0ELb0ELb1ELb0EEENS1_21CollectiveEpilogueFwdINS6_IJS8_SA_S9_EEENS6_IJNS7_ILi1EEESI_SI_EEESC_SE_Li128ELb1ELb1ELb0ELb0EEENS1_19SingleTileSchedulerILb1ELb0ELb1ELi128EEEEEEEEEvNT_6ParamsE:
        .type           _ZN7cutlass13device_kernelIN5flash19enable_sm80_to_sm89INS1_16FlashAttnFwdSm80INS1_25CollectiveMainloopFwdSm80ILi4ELi1ELb0EN4cute5tupleIJNS5_1CILi128EEENS7_ILi112EEENS7_ILi64EEEEEELi64ENS_10bfloat16_tEfNS_4arch4Sm80ELb0ELb0ELb1ELb1ELb0ELb0ELb1ELb0EEENS1_21CollectiveEpilogueFwdINS6_IJS8_SA_S9_EEENS6_IJNS7_ILi1EEESI_SI_EEESC_SE_Li128ELb1ELb1ELb0ELb0EEENS1_19SingleTileSchedulerILb1ELb0ELb1ELi128EEEEEEEEEvNT_6ParamsE,@function
        .size           _ZN7cutlass13device_kernelIN5flash19enable_sm80_to_sm89INS1_16FlashAttnFwdSm80INS1_25CollectiveMainloopFwdSm80ILi4ELi1ELb0EN4cute5tupleIJNS5_1CILi128EEENS7_ILi112EEENS7_ILi64EEEEEELi64ENS_10bfloat16_tEfNS_4arch4Sm80ELb0ELb0ELb1ELb1ELb0ELb0ELb1ELb0EEENS1_21CollectiveEpilogueFwdINS6_IJS8_SA_S9_EEENS6_IJNS7_ILi1EEESI_SI_EEESC_SE_Li128ELb1ELb1ELb0ELb0EEENS1_19SingleTileSchedulerILb1ELb0ELb1ELi128EEEEEEEEEvNT_6ParamsE,(.L_x_10 - _ZN7cutlass13device_kernelIN5flash19enable_sm80_to_sm89INS1_16FlashAttnFwdSm80INS1_25CollectiveMainloopFwdSm80ILi4ELi1ELb0EN4cute5tupleIJNS5_1CILi128EEENS7_ILi112EEENS7_ILi64EEEEEELi64ENS_10bfloat16_tEfNS_4arch4Sm80ELb0ELb0ELb1ELb1ELb0ELb0ELb1ELb0EEENS1_21CollectiveEpilogueFwdINS6_IJS8_SA_S9_EEENS6_IJNS7_ILi1EEESI_SI_EEESC_SE_Li128ELb1ELb1ELb0ELb0EEENS1_19SingleTileSchedulerILb1ELb0ELb1ELi128EEEEEEEEEvNT_6ParamsE)
        .other          _ZN7cutlass13device_kernelIN5flash19enable_sm80_to_sm89INS1_16FlashAttnFwdSm80INS1_25CollectiveMainloopFwdSm80ILi4ELi1ELb0EN4cute5tupleIJNS5_1CILi128EEENS7_ILi112EEENS7_ILi64EEEEEELi64ENS_10bfloat16_tEfNS_4arch4Sm80ELb0ELb0ELb1ELb1ELb0ELb0ELb1ELb0EEENS1_21CollectiveEpilogueFwdINS6_IJS8_SA_S9_EEENS6_IJNS7_ILi1EEESI_SI_EEESC_SE_Li128ELb1ELb1ELb0ELb0EEENS1_19SingleTileSchedulerILb1ELb0ELb1ELi128EEEEEEEEEvNT_6ParamsE,@"STO_CUDA_ENTRY STV_DEFAULT"
_ZN7cutlass13device_kernelIN5flash19enable_sm80_to_sm89INS1_16FlashAttnFwdSm80INS1_25CollectiveMainloopFwdSm80ILi4ELi1ELb0EN4cute5tupleIJNS5_1CILi128EEENS7_ILi112EEENS7_ILi64EEEEEELi64ENS_10bfloat16_tEfNS_4arch4Sm80ELb0ELb0ELb1ELb1ELb0ELb0ELb1ELb0EEENS1_21CollectiveEpilogueFwdINS6_IJS8_SA_S9_EEENS6_IJNS7_ILi1EEESI_SI_EEESC_SE_Li128ELb1ELb1ELb0ELb0EEENS1_19SingleTileSchedulerILb1ELb0ELb1ELi128EEEEEEEEEvNT_6ParamsE:
[----:B------:R-:W-:Y:S01]  /*0000*/  LDC R1, c[0x0][0x37c] ;  /* 0x0000df00ff017b82 */ /* 0x000fe20000000800 */
[----:B------:R-:W-:Y:S05]  /*0010*/  EXIT ;  /* 0x000000000000794d */ /* 0x000fea0003800000 */
.L_x_1:
        /* <DEDUP_REMOVED lines=14> */
.L_x_10:


//--------------------- .text._ZN7cutlass13device_kernelIN5flash19enable_sm80_to_sm89INS1_16FlashAttnFwdSm80INS1_25CollectiveMainloopFwdSm80ILi4ELi1ELb0EN4cute5tupleIJNS5_1CILi128EEENS7_ILi112EEENS7_ILi64EEEEEELi64ENS_10bfloat16_tEfNS_4arch4Sm80ELb0ELb0ELb1ELb1ELb0ELb1ELb1ELb0EEENS1_21CollectiveEpilogueFwdINS6_IJS8_SA_S9_EEENS6_IJNS7_ILi1EEESI_SI_EEESC_SE_Li128ELb1ELb1ELb0ELb0EEENS1_19SingleTileSchedulerILb1ELb0ELb1ELi128EEEEEEEEEvNT_6ParamsE --------------------------
	.section	.text._ZN7cutlass13device_kernelIN5flash19enable_sm80_to_sm89INS1_16FlashAttnFwdSm80INS1_25CollectiveMainloopFwdSm80ILi4ELi1ELb0EN4cute5tupleIJNS5_1CILi128EEENS7_ILi112EEENS7_ILi64EEEEEELi64ENS_10bfloat16_tEfNS_4arch4Sm80ELb0ELb0ELb1ELb1ELb0ELb1ELb1ELb0EEENS1_21CollectiveEpilogueFwdINS6_IJS8_SA_S9_EEENS6_IJNS7_ILi1EEESI_SI_EEESC_SE_Li128ELb1ELb1ELb0ELb0EEENS1_19SingleTileSchedulerILb1ELb0ELb1ELi128EEEEEEEEEvNT_6ParamsE,"ax",@progbits
	.align	128
.text._ZN7cutlass13device_kernelIN5flash19enable_sm80_to_sm89INS1_16FlashAttnFwdSm80INS1_25CollectiveMainloopFwdSm80ILi4ELi1ELb0EN4cute5tupleIJNS5_1CILi128EEENS7_ILi112EEENS7_ILi64EEEEEELi64ENS_10bfloat16_tEfNS_4arch4Sm80ELb0ELb0ELb1ELb1ELb0ELb1ELb1ELb0EEENS1_21CollectiveEpilogueFwdINS6_IJS8_SA_S9_EEENS6_IJNS7_ILi1EEESI_SI_EEESC_SE_Li128ELb1ELb1ELb0ELb0EEENS1_19SingleTileSchedulerILb1ELb0ELb1ELi128EEEEEEEEEvNT_6ParamsE:
        .type           _ZN7cutlass13device_kernelIN5flash19enable_sm80_to_sm89INS1_16FlashAttnFwdSm80INS1_25CollectiveMainloopFwdSm80ILi4ELi1ELb0EN4cute5tupleIJNS5_1CILi128EEENS7_ILi112EEENS7_ILi64EEEEEELi64ENS_10bfloat16_tEfNS_4arch4Sm80ELb0ELb0ELb1ELb1ELb0ELb1ELb1ELb0EEENS1_21CollectiveEpilogueFwdINS6_IJS8_SA_S9_EEENS6_IJNS7_ILi1EEESI_SI_EEESC_SE_Li128ELb1ELb1ELb0ELb0EEENS1_19SingleTileSchedulerILb1ELb0ELb1ELi128EEEEEEEEEvNT_6ParamsE,@function
        .size           _ZN7cutlass13device_kernelIN5flash19enable_sm80_to_sm89INS1_16FlashAttnFwdSm80INS1_25CollectiveMainloopFwdSm80ILi4ELi1ELb0EN4cute5tupleIJNS5_1CILi128EEENS7_ILi112EEENS7_ILi64EEEEEELi64ENS_10bfloat16_tEfNS_4arch4Sm80ELb0ELb0ELb1ELb1ELb0ELb1ELb1ELb0EEENS1_21CollectiveEpilogueFwdINS6_IJS8_SA_S9_EEENS6_IJNS7_ILi1EEESI_SI_EEESC_SE_Li128ELb1ELb1ELb0ELb0EEENS1_19SingleTileSchedulerILb1ELb0ELb1ELi128EEEEEEEEEvNT_6ParamsE,(.L_x_11 - _ZN7cutlass13device_kernelIN5flash19enable_sm80_to_sm89INS1_16FlashAttnFwdSm80INS1_25CollectiveMainloopFwdSm80ILi4ELi1ELb0EN4cute5tupleIJNS5_1CILi128EEENS7_ILi112EEENS7_ILi64EEEEEELi64ENS_10bfloat16_tEfNS_4arch4Sm80ELb0ELb0ELb1ELb1ELb0ELb1ELb1ELb0EEENS1_21CollectiveEpilogueFwdINS6_IJS8_SA_S9_EEENS6_IJNS7_ILi1EEESI_SI_EEESC_SE_Li128ELb1ELb1ELb0ELb0EEENS1_19SingleTileSchedulerILb1ELb0ELb1ELi128EEEEEEEEEvNT_6ParamsE)
        .other          _ZN7cutlass13device_kernelIN5flash19enable_sm80_to_sm89INS1_16FlashAttnFwdSm80INS1_25CollectiveMainloopFwdSm80ILi4ELi1ELb0EN4cute5tupleIJNS5_1CILi128EEENS7_ILi112EEENS7_ILi64EEEEEELi64ENS_10bfloat16_tEfNS_4arch4Sm80ELb0ELb0ELb1ELb1ELb0ELb1ELb1ELb0EEENS1_21CollectiveEpilogueFwdINS6_IJS8_SA_S9_EEENS6_IJNS7_ILi1EEESI_SI_EEESC_SE_Li128ELb1ELb1ELb0ELb0EEENS1_19SingleTileSchedulerILb1ELb0ELb1ELi128EEEEEEEEEvNT_6ParamsE,@"STO_CUDA_ENTRY STV_DEFAULT"
_ZN7cutlass13device_kernelIN5flash19enable_sm80_to_sm89INS1_16FlashAttnFwdSm80INS1_25CollectiveMainloopFwdSm80ILi4ELi1ELb0EN4cute5tupleIJNS5_1CILi128EEENS7_ILi112EEENS7_ILi64EEEEEELi64ENS_10bfloat16_tEfNS_4arch4Sm80ELb0ELb0ELb1ELb1ELb0ELb1ELb1ELb0EEENS1_21CollectiveEpilogueFwdINS6_IJS8_SA_S9_EEENS6_IJNS7_ILi1EEESI_SI_EEESC_SE_Li128ELb1ELb1ELb0ELb0EEENS1_19SingleTileSchedulerILb1ELb0ELb1ELi128EEEEEEEEEvNT_6ParamsE:
[----:B------:R-:W-:Y:S01]  /*0000*/  LDC R1, c[0x0][0x37c] ;  /* 0x0000df00ff017b82 */ /* 0x000fe20000000800 */
[----:B------:R-:W-:Y:S05]  /*0010*/  EXIT ;  /* 0x000000000000794d */ /* 0x000fea0003800000 */
.L_x_2:
        /* <DEDUP_REMOVED lines=14> */
.L_x_11:


//--------------------- .text._ZN7cutlass13device_kernelIN5flash19enable_sm80_to_sm89INS1_16FlashAttnFwdSm80INS1_25CollectiveMainloopFwdSm80ILi4ELi1ELb0EN4cute5tupleIJNS5_1CILi128EEENS7_ILi96EEENS7_ILi64EEEEEELi64ENS_10bfloat16_tEfNS_4arch4Sm80ELb0ELb1ELb1ELb0ELb0ELb0ELb1ELb0EEENS1_21CollectiveEpilogueFwdINS6_IJS8_SA_S9_EEENS6_IJNS7_ILi1EEESI_SI_EEESC_SE_Li128ELb0ELb1ELb0ELb0EEENS1_19SingleTileSchedulerILb0ELb0ELb1ELi128EEEEEEEEEvNT_6ParamsE --------------------------
	.section	.text._ZN7cutlass13device_kernelIN5flash19enable_sm80_to_sm89INS1_16FlashAttnFwdSm80INS1_25CollectiveMainloopFwdSm80ILi4ELi1ELb0EN4cute5tupleIJNS5_1CILi128EEENS7_ILi96EEENS7_ILi64EEEEEELi64ENS_10bfloat16_tEfNS_4arch4Sm80ELb0ELb1ELb1ELb0ELb0ELb0ELb1ELb0EEENS1_21CollectiveEpilogueFwdINS6_IJS8_SA_S9_EEENS6_IJNS7_ILi1EEESI_SI_EEESC_SE_Li128ELb0ELb1ELb0ELb0EEENS1_19SingleTileSchedulerILb0ELb0ELb1ELi128EEEEEEEEEvNT_6ParamsE,"ax",@progbits
	.align	128
.text._ZN7cutlass13device_kernelIN5flash19enable_sm80_to_sm89INS1_16FlashAttnFwdSm80INS1_25CollectiveMainloopFwdSm80ILi4ELi1ELb0EN4cute5tupleIJNS5_1CILi128EEENS7_ILi96EEENS7_ILi64EEEEEELi64ENS_10bfloat16_tEfNS_4arch4Sm80ELb0ELb1ELb1ELb0ELb0ELb0ELb1ELb0EEENS1_21CollectiveEpilogueFwdINS6_IJS8_SA_S9_EEENS6_IJNS7_ILi1EEESI_SI_EEESC_SE_Li128ELb0ELb1ELb0ELb0EEENS1_19SingleTileSchedulerILb0ELb0ELb1ELi128EEEEEEEEEvNT_6ParamsE:
        .type           _ZN7cutlass13device_kernelIN5flash19enable_sm80_to_sm89INS1_16FlashAttnFwdSm80INS1_25CollectiveMainloopFwdSm80ILi4ELi1ELb0EN4cute5tupleIJNS5_1CILi128EEENS7_ILi96EEENS7_ILi64EEEEEELi64ENS_10bfloat16_tEfNS_4arch4Sm80ELb0ELb1ELb1ELb0ELb0ELb0ELb1ELb0EEENS1_21CollectiveEpilogueFwdINS6_IJS8_SA_S9_EEENS6_IJNS7_ILi1EEESI_SI_EEESC_SE_Li128ELb0ELb1ELb0ELb0EEENS1_19SingleTileSchedulerILb0ELb0ELb1ELi128EEEEEEEEEvNT_6ParamsE,@function
        .size           _ZN7cutlass13device_kernelIN5flash19enable_sm80_to_sm89INS1_16FlashAttnFwdSm80INS1_25CollectiveMainloopFwdSm80ILi4ELi1ELb0EN4cute5tupleIJNS5_1CILi128EEENS7_ILi96EEENS7_ILi64EEEEEELi64ENS_10bfloat16_tEfNS_4arch4Sm80ELb0ELb1ELb1ELb0ELb0ELb0ELb1ELb0EEENS1_21CollectiveEpilogueFwdINS6_IJS8_SA_S9_EEENS6_IJNS7_ILi1EEESI_SI_EEESC_SE_Li128ELb0ELb1ELb0ELb0EEENS1_19SingleTileSchedulerILb0ELb0ELb1ELi128EEEEEEEEEvNT_6ParamsE,(.L_x_12 - _ZN7cutlass13device_kernelIN5flash19enable_sm80_to_sm89INS1_16FlashAttnFwdSm80INS1_25CollectiveMainloopFwdSm80ILi4ELi1ELb0EN4cute5tupleIJNS5_1CILi128EEENS7_ILi96EEENS7_ILi64EEEEEELi64ENS_10bfloat16_tEfNS_4arch4Sm80ELb0ELb1ELb1ELb0ELb0ELb0ELb1ELb0EEENS1_21CollectiveEpilogueFwdINS6_IJS8_SA_S9_EEENS6_IJNS7_ILi1EEESI_SI_EEESC_SE_Li128ELb0ELb1ELb0ELb0EEENS1_19SingleTileSchedulerILb0ELb0ELb1ELi128EEEEEEEEEvNT_6ParamsE)
        .other          _ZN7cutlass13device_kernelIN5flash19enable_sm80_to_sm89INS1_16FlashAttnFwdSm80INS1_25CollectiveMainloopFwdSm80ILi4ELi1ELb0EN4cute5tupleIJNS5_1CILi128EEENS7_ILi96EEENS7_ILi64EEEEEELi64ENS_10bfloat16_tEfNS_4arch4Sm80ELb0ELb1ELb1ELb0ELb0ELb0ELb1ELb0EEENS1_21CollectiveEpilogueFwdINS6_IJS8_SA_S9_EEENS6_IJNS7_ILi1EEESI_SI_EEESC_SE_Li128ELb0ELb1ELb0ELb0EEENS1_19SingleTileSchedulerILb0ELb0ELb1ELi128EEEEEEEEEvNT_6ParamsE,@"STO_CUDA_ENTRY STV_DEFAULT"
_ZN7cutlass13device_kernelIN5flash19enable_sm80_to_sm89INS1_16FlashAttnFwdSm80INS1_25CollectiveMainloopFwdSm80ILi4ELi1ELb0EN4cute5tupleIJNS5_1CILi128EEENS7_ILi96EEENS7_ILi64EEEEEELi64ENS_10bfloat16_tEfNS_4arch4Sm80ELb0ELb1ELb1ELb0ELb0ELb0ELb1ELb0EEENS1_21CollectiveEpilogueFwdINS6_IJS8_SA_S9_EEENS6_IJNS7_ILi1EEESI_SI_EEESC_SE_Li128ELb0ELb1ELb0ELb0EEENS1_19SingleTileSchedulerILb0ELb0ELb1ELi128EEEEEEEEEvNT_6ParamsE:
[----:B------:R-:W-:Y:S01]  /*0000*/  LDC R1, c[0x0][0x37c] ;  /* 0x0000df00ff017b82 */ /* 0x000fe20000000800 */
[----:B------:R-:W-:Y:S05]  /*0010*/  EXIT ;  /* 0x000000000000794d */ /* 0x000fea0003800000 */
.L_x_3:
        /* <DEDUP_REMOVED lines=14> */
.L_x_12:


//--------------------- .text._ZN7cutlass13device_kernelIN5flash19enable_sm80_to_sm89INS1_16FlashAttnFwdSm80INS1_25CollectiveMainloopFwdSm80ILi4ELi1ELb0EN4cute5tupleIJNS5_1CILi128EEENS7_ILi96EEENS7_ILi64EEEEEELi64ENS_10bfloat16_tEfNS_4arch4Sm80ELb0ELb1ELb1ELb1ELb0ELb0ELb1ELb0EEENS1_21CollectiveEpilogueFwdINS6_IJS8_SA_S9_EEENS6_IJNS7_ILi1EEESI_SI_EEESC_SE_Li128ELb1ELb1ELb0ELb0EEENS1_19SingleTileSchedulerILb1ELb0ELb1ELi128EEEEEEEEEvNT_6ParamsE --------------------------
	.section	.text._ZN7cutlass13device_kernelIN5flash19enable_sm80_to_sm89INS1_16FlashAttnFwdSm80INS1_25CollectiveMainloopFwdSm80ILi4ELi1ELb0EN4cute5tupleIJNS5_1CILi128EEENS7_ILi96EEENS7_ILi64EEEEEELi64ENS_10bfloat16_tEfNS_4arch4Sm80ELb0ELb1ELb1ELb1ELb0ELb0ELb1ELb0EEENS1_21CollectiveEpilogueFwdINS6_IJS8_SA_S9_EEENS6_IJNS7_ILi1EEESI_SI_EEESC_SE_Li128ELb1ELb1ELb0ELb0EEENS1_19SingleTileSchedulerILb1ELb0ELb1ELi128EEEEEEEEEvNT_6ParamsE,"ax",@progbits
	.align	128
.text._ZN7cutlass13device_kernelIN5flash19enable_sm80_to_sm89INS1_16FlashAttnFwdSm80INS1_25CollectiveMainloopFwdSm80ILi4ELi1ELb0EN4cute5tupleIJNS5_1CILi128EEENS7_ILi96EEENS7_ILi64EEEEEELi64ENS_10bfloat16_tEfNS_4arch4Sm80ELb0ELb1ELb1ELb1ELb0ELb0ELb1ELb0EEENS1_21CollectiveEpilogueFwdINS6_IJS8_SA_S9_EEENS6_IJNS7_ILi1EEESI_SI_EEESC_SE_Li128ELb1ELb1ELb0ELb0EEENS1_19SingleTileSchedulerILb1ELb0ELb1ELi128EEEEEEEEEvNT_6ParamsE:
        .type           _ZN7cutlass13device_kernelIN5flash19enable_sm80_to_sm89INS1_16FlashAttnFwdSm80INS1_25CollectiveMainloopFwdSm80ILi4ELi1ELb0EN4cute5tupleIJNS5_1CILi128EEENS7_ILi96EEENS7_ILi64EEEEEELi64ENS_10bfloat16_tEfNS_4arch4Sm80ELb0ELb1ELb1ELb1ELb0ELb0ELb1ELb0EEENS1_21CollectiveEpilogueFwdINS6_IJS8_SA_S9_EEENS6_IJNS7_ILi1EEESI_SI_EEESC_SE_Li128ELb1ELb1ELb0ELb0EEENS1_19SingleTileSchedulerILb1ELb0ELb1ELi128EEEEEEEEEvNT_6ParamsE,@function
        .size           _ZN7cutlass13device_kernelIN5flash19enable_sm80_to_sm89INS1_16FlashAttnFwdSm80INS1_25CollectiveMainloopFwdSm80ILi4ELi1ELb0EN4cute5tupleIJNS5_1CILi128EEENS7_ILi96EEENS7_ILi64EEEEEELi64ENS_10bfloat16_tEfNS_4arch4Sm80ELb0ELb1ELb1ELb1ELb0ELb0ELb1ELb0EEENS1_21CollectiveEpilogueFwdINS6_IJS8_SA_S9_EEENS6_IJNS7_ILi1EEESI_SI_EEESC_SE_Li128ELb1ELb1ELb0ELb0EEENS1_19SingleTileSchedulerILb1ELb0ELb1ELi128EEEEEEEEEvNT_6ParamsE,(.L_x_13 - _ZN7cutlass13device_kernelIN5flash19enable_sm80_to_sm89INS1_16FlashAttnFwdSm80INS1_25CollectiveMainloopFwdSm80ILi4ELi1ELb0EN4cute5tupleIJNS5_1CILi128EEENS7_ILi96EEENS7_ILi64EEEEEELi64ENS_10bfloat16_tEfNS_4arch4Sm80ELb0ELb1ELb1ELb1ELb0ELb0ELb1ELb0EEENS1_21CollectiveEpilogueFwdINS6_IJS8_SA_S9_EEENS6_IJNS7_ILi1EEESI_SI_EEESC_SE_Li128ELb1ELb1ELb0ELb0EEENS1_19SingleTileSchedulerILb1ELb0ELb1ELi128EEEEEEEEEvNT_6ParamsE)
        .other          _ZN7cutlass13device_kernelIN5flash19enable_sm80_to_sm89INS1_16FlashAttnFwdSm80INS1_25CollectiveMainloopFwdSm80ILi4ELi1ELb0EN4cute5tupleIJNS5_1CILi128EEENS7_ILi96EEENS7_ILi64EEEEEELi64ENS_10bfloat16_tEfNS_4arch4Sm80ELb0ELb1ELb1ELb1ELb0ELb0ELb1ELb0EEENS1_21CollectiveEpilogueFwdINS6_IJS8_SA_S9_EEENS6_IJNS7_ILi1EEESI_SI_EEESC_SE_Li128ELb1ELb1ELb0ELb0EEENS1_19SingleTileSchedulerILb1ELb0ELb1ELi128EEEEEEEEEvNT_6ParamsE,@"STO_CUDA_ENTRY STV_DEFAULT"
_ZN7cutlass13device_kernelIN5flash19enable_sm80_to_sm89INS1_16FlashAttnFwdSm80INS1_25CollectiveMainloopFwdSm80ILi4ELi1ELb0EN4cute5tupleIJNS5_1CILi128EEENS7_ILi96EEENS7_ILi64EEEEEELi64ENS_10bfloat16_tEfNS_4arch4Sm80ELb0ELb1ELb1ELb1ELb0ELb0ELb1ELb0EEENS1_21CollectiveEpilogueFwdINS6_IJS8_SA_S9_EEENS6_IJNS7_ILi1EEESI_SI_EEESC_SE_Li128ELb1ELb1ELb0ELb0EEENS1_19SingleTileSchedulerILb1ELb0ELb1ELi128EEEEEEEEEvNT_6ParamsE:
[----:B------:R-:W-:Y:S01]  /*0000*/  LDC R1, c[0x0][0x37c] ;  /* 0x0000df00ff017b82 */ /* 0x000fe20000000800 */
[----:B------:R-:W-:Y:S05]  /*0010*/  EXIT ;  /* 0x000000000000794d */ /* 0x000fea0003800000 */
.L_x_4:
        /* <DEDUP_REMOVED lines=14> */
.L_x_13:


//--------------------- .text._ZN7cutlass13device_kernelIN5flash19enable_sm80_to_sm89INS1_16FlashAttnFwdSm80INS1_25CollectiveMainloopFwdSm80ILi4ELi1ELb0EN4cute5tupleIJNS5_1CILi128EEENS7_ILi96EEENS7_ILi64EEEEEELi64ENS_10bfloat16_tEfNS_4arch4Sm80ELb0ELb1ELb1ELb1ELb0ELb1ELb1ELb0EEENS1_21CollectiveEpilogueFwdINS6_IJS8_SA_S9_EEENS6_IJNS7_ILi1EEESI_SI_EEESC_SE_Li128ELb1ELb1ELb0ELb0EEENS1_19SingleTileSchedulerILb1ELb0ELb1ELi128EEEEEEEEEvNT_6ParamsE --------------------------
	.section	.text._ZN7cutlass13device_kernelIN5flash19enable_sm80_to_sm89INS1_16FlashAttnFwdSm80INS1_25CollectiveMainloopFwdSm80ILi4ELi1ELb0EN4cute5tupleIJNS5_1CILi128EEENS7_ILi96EEENS7_ILi64EEEEEELi64ENS_10bfloat16_tEfNS_4arch4Sm80ELb0ELb1ELb1ELb1ELb0ELb1ELb1ELb0EEENS1_21CollectiveEpilogueFwdINS6_IJS8_SA_S9_EEENS6_IJNS7_ILi1EEESI_SI_EEESC_SE_Li128ELb1ELb1ELb0ELb0EEENS1_19SingleTileSchedulerILb1ELb0ELb1ELi128EEEEEEEEEvNT_6ParamsE,"ax",@progbits
	.align	128
.text._ZN7cutlass13device_kernelIN5flash19enable_sm80_to_sm89INS1_16FlashAttnFwdSm80INS1_25CollectiveMainloopFwdSm80ILi4ELi1ELb0EN4cute5tupleIJNS5_1CILi128EEENS7_ILi96EEENS7_ILi64EEEEEELi64ENS_10bfloat16_tEfNS_4arch4Sm80ELb0ELb1ELb1ELb1ELb0ELb1ELb1ELb0EEENS1_21CollectiveEpilogueFwdINS6_IJS8_SA_S9_EEENS6_IJNS7_ILi1EEESI_SI_EEESC_SE_Li128ELb1ELb1ELb0ELb0EEENS1_19SingleTileSchedulerILb1ELb0ELb1ELi128EEEEEEEEEvNT_6ParamsE:
        .type           _ZN7cutlass13device_kernelIN5flash19enable_sm80_to_sm89INS1_16FlashAttnFwdSm80INS1_25CollectiveMainloopFwdSm80ILi4ELi1ELb0EN4cute5tupleIJNS5_1CILi128EEENS7_ILi96EEENS7_ILi64EEEEEELi64ENS_10bfloat16_tEfNS_4arch4Sm80ELb0ELb1ELb1ELb1ELb0ELb1ELb1ELb0EEENS1_21CollectiveEpilogueFwdINS6_IJS8_SA_S9_EEENS6_IJNS7_ILi1EEESI_SI_EEESC_SE_Li128ELb1ELb1ELb0ELb0EEENS1_19SingleTileSchedulerILb1ELb0ELb1ELi128EEEEEEEEEvNT_6ParamsE,@function
        .size           _ZN7cutlass13device_kernelIN5flash19enable_sm80_to_sm89INS1_16FlashAttnFwdSm80INS1_25CollectiveMainloopFwdSm80ILi4ELi1ELb0EN4cute5tupleIJNS5_1CILi128EEENS7_ILi96EEENS7_ILi64EEEEEELi64ENS_10bfloat16_tEfNS_4arch4Sm80ELb0ELb1ELb1ELb1ELb0ELb1ELb1ELb0EEENS1_21CollectiveEpilogueFwdINS6_IJS8_SA_S9_EEENS6_IJNS7_ILi1EEESI_SI_EEESC_SE_Li128ELb1ELb1ELb0ELb0EEENS1_19SingleTileSchedulerILb1ELb0ELb1ELi128EEEEEEEEEvNT_6ParamsE,(.L_x_14 - _ZN7cutlass13device_kernelIN5flash19enable_sm80_to_sm89INS1_16FlashAttnFwdSm80INS1_25CollectiveMainloopFwdSm80ILi4ELi1ELb0EN4cute5tupleIJNS5_1CILi128EEENS7_ILi96EEENS7_ILi64EEEEEELi64ENS_10bfloat16_tEfNS_4arch4Sm80ELb0ELb1ELb1ELb1ELb0ELb1ELb1ELb0EEENS1_21CollectiveEpilogueFwdINS6_IJS8_SA_S9_EEENS6_IJNS7_ILi1EEESI_SI_EEESC_SE_Li128ELb1ELb1ELb0ELb0EEENS1_19SingleTileSchedulerILb1ELb0ELb1ELi128EEEEEEEEEvNT_6ParamsE)
        .other          _ZN7cutlass13device_kernelIN5flash19enable_sm80_to_sm89INS1_16FlashAttnFwdSm80INS1_25CollectiveMainloopFwdSm80ILi4ELi1ELb0EN4cute5tupleIJNS5_1CILi128EEENS7_ILi96EEENS7_ILi64EEEEEELi64ENS_10bfloat16_tEfNS_4arch4Sm80ELb0ELb1ELb1ELb1ELb0ELb1ELb1ELb0EEENS1_21CollectiveEpilogueFwdINS6_IJS8_SA_S9_EEENS6_IJNS7_ILi1EEESI_SI_EEESC_SE_Li128ELb1ELb1ELb0ELb0EEENS1_19SingleTileSchedulerILb1ELb0ELb1ELi128EEEEEEEEEvNT_6ParamsE,@"STO_CUDA_ENTRY STV_DEFAULT"
_ZN7cutlass13device_kernelIN5flash19enable_sm80_to_sm89INS1_16FlashAttnFwdSm80INS1_25CollectiveMainloopFwdSm80ILi4ELi1ELb0EN4cute5tupleIJNS5_1CILi128EEENS7_ILi96EEENS7_ILi64EEEEEELi64ENS_10bfloat16_tEfNS_4arch4Sm80ELb0ELb1ELb1ELb1ELb0ELb1ELb1ELb0EEENS1_21CollectiveEpilogueFwdINS6_IJS8_SA_S9_EEENS6_IJNS7_ILi1EEESI_SI_EEESC_SE_Li128ELb1ELb1ELb0ELb0EEENS1_19SingleTileSchedulerILb1ELb0ELb1ELi128EEEEEEEEEvNT_6ParamsE:
[----:B------:R-:W-:Y:S01]  /*0000*/  LDC R1, c[0x0][0x37c] ;  /* 0x0000df00ff017b82 */ /* 0x000fe20000000800 */
[----:B------:R-:W-:Y:S05]  /*0010*/  EXIT ;  /* 0x000000000000794d */ /* 0x000fea0003800000 */
.L_x_5:
        /* <DEDUP_REMOVED lines=14> */
.L_x_14:


//--------------------- .text._ZN7cutlass13device_kernelIN5flash19enable_sm80_to_sm89INS1_16FlashAttnFwdSm80INS1_25CollectiveMainloopFwdSm80ILi4ELi1ELb0EN4cute5tupleIJNS5_1CILi128EEENS7_ILi112EEENS7_ILi64EEEEEELi64ENS_10bfloat16_tEfNS_4arch4Sm80ELb1ELb0ELb1ELb0ELb0ELb0ELb1ELb0EEENS1_21CollectiveEpilogueFwdINS6_IJS8_SA_S9_EEENS6_IJNS7_ILi1EEESI_SI_EEESC_SE_Li128ELb0ELb1ELb0ELb0EEENS1_30DynamicPersistentTileSchedulerILi128ELi128ELb0ELb1ELb0EEEEEEEEEvNT_6ParamsE --------------------------
	.section	.text._ZN7cutlass13device_kernelIN5flash19enable_sm80_to_sm89INS1_16FlashAttnFwdSm80INS1_25CollectiveMainloopFwdSm80ILi4ELi1ELb0EN4cute5tupleIJNS5_1CILi128EEENS7_ILi112EEENS7_ILi64EEEEEELi64ENS_10bfloat16_tEfNS_4arch4Sm80ELb1ELb0ELb1ELb0ELb0ELb0ELb1ELb0EEENS1_21CollectiveEpilogueFwdINS6_IJS8_SA_S9_EEENS6_IJNS7_ILi1EEESI_SI_EEESC_SE_Li128ELb0ELb1ELb0ELb0EEENS1_30DynamicPersistentTileSchedulerILi128ELi128ELb0ELb1ELb0EEEEEEEEEvNT_6ParamsE,"ax",@progbits
	.align	128
.text._ZN7cutlass13device_kernelIN5flash19enable_sm80_to_sm89INS1_16FlashAttnFwdSm80INS1_25CollectiveMainloopFwdSm80ILi4ELi1ELb0EN4cute5tupleIJNS5_1CILi128EEENS7_ILi112EEENS7_ILi64EEEEEELi64ENS_10bfloat16_tEfNS_4arch4Sm80ELb1ELb0ELb1ELb0ELb0ELb0ELb1ELb0EEENS1_21CollectiveEpilogueFwdINS6_IJS8_SA_S9_EEENS6_IJNS7_ILi1EEESI_SI_EEESC_SE_Li128ELb0ELb1ELb0ELb0EEENS1_30DynamicPersistentTileSchedulerILi128ELi128ELb0ELb1ELb0EEEEEEEEEvNT_6ParamsE:
        .type           _ZN7cutlass13device_kernelIN5flash19enable_sm80_to_sm89INS1_16FlashAttnFwdSm80INS1_25CollectiveMainloopFwdSm80ILi4ELi1ELb0EN4cute5tupleIJNS5_1CILi128EEENS7_ILi112EEENS7_ILi64EEEEEELi64ENS_10bfloat16_tEfNS_4arch4Sm80ELb1ELb0ELb1ELb0ELb0ELb0ELb1ELb0EEENS1_21CollectiveEpilogueFwdINS6_IJS8_SA_S9_EEENS6_IJNS7_ILi1EEESI_SI_EEESC_SE_Li128ELb0ELb1ELb0ELb0EEENS1_30DynamicPersistentTileSchedulerILi128ELi128ELb0ELb1ELb0EEEEEEEEEvNT_6ParamsE,@function
        .size           _ZN7cutlass13device_kernelIN5flash19enable_sm80_to_sm89INS1_16FlashAttnFwdSm80INS1_25CollectiveMainloopFwdSm80ILi4ELi1ELb0EN4cute5tupleIJNS5_1CILi128EEENS7_ILi112EEENS7_ILi64EEEEEELi64ENS_10bfloat16_tEfNS_4arch4Sm80ELb1ELb0ELb1ELb0ELb0ELb0ELb1ELb0EEENS1_21CollectiveEpilogueFwdINS6_IJS8_SA_S9_EEENS6_IJNS7_ILi1EEESI_SI_EEESC_SE_Li128ELb0ELb1ELb0ELb0EEENS1_30DynamicPersistentTileSchedulerILi128ELi128ELb0ELb1ELb0EEEEEEEEEvNT_6ParamsE,(.L_x_15 - _ZN7cutlass13device_kernelIN5flash19enable_sm80_to_sm89INS1_16FlashAttnFwdSm80INS1_25CollectiveMainloopFwdSm80ILi4ELi1ELb0EN4cute5tupleIJNS5_1CILi128EEENS7_ILi112EEENS7_ILi64EEEEEELi64ENS_10bfloat16_tEfNS_4arch4Sm80ELb1ELb0ELb1ELb0ELb0ELb0ELb1ELb0EEENS1_21CollectiveEpilogueFwdINS6_IJS8_SA_S9_EEENS6_IJNS7_ILi1EEESI_SI_EEESC_SE_Li128ELb0ELb1ELb0ELb0EEENS1_30DynamicPersistentTileSchedulerILi128ELi128ELb0ELb1ELb0EEEEEEEEEvNT_6ParamsE)
        .other          _ZN7cutlass13device_kernelIN5flash19enable_sm80_to_sm89INS1_16FlashAttnFwdSm80INS1_25CollectiveMainloopFwdSm80ILi4ELi1ELb0EN4cute5tupleIJNS5_1CILi128EEENS7_ILi112EEENS7_ILi64EEEEEELi64ENS_10bfloat16_tEfNS_4arch4Sm80ELb1ELb0ELb1ELb0ELb0ELb0ELb1ELb0EEENS1_21CollectiveEpilogueFwdINS6_IJS8_SA_S9_EEENS6_IJNS7_ILi1EEESI_SI_EEESC_SE_Li128ELb0ELb1ELb0ELb0EEENS1_30DynamicPersistentTileSchedulerILi128ELi128ELb0ELb1ELb0EEEEEEEEEvNT_6ParamsE,@"STO_CUDA_ENTRY STV_DEFAULT"
_ZN7cutlass13device_kernelIN5flash19enable_sm80_to_sm89INS1_16FlashAttnFwdSm80INS1_25CollectiveMainloopFwdSm80ILi4ELi1ELb0EN4cute5tupleIJNS5_1CILi128EEENS7_ILi112EEENS7_ILi64EEEEEELi64ENS_10bfloat16_tEfNS_4arch4Sm80ELb1ELb0ELb1ELb0ELb0ELb0ELb1ELb0EEENS1_21CollectiveEpilogueFwdINS6_IJS8_SA_S9_EEENS6_IJNS7_ILi1EEESI_SI_EEESC_SE_Li128ELb0ELb1ELb0ELb0EEENS1_30DynamicPersistentTileSchedulerILi128ELi128ELb0ELb1ELb0EEEEEEEEEvNT_6ParamsE:
[----:B------:R-:W-:Y:S01]  /*0000*/  LDC R1, c[0x0][0x37c] ;  /* 0x0000df00ff017b82 */ /* 0x000fe20000000800 */
[----:B------:R-:W-:Y:S05]  /*0010*/  EXIT ;  /* 0x000000000000794d */ /* 0x000fea0003800000 */
.L_x_6:
        /* <DEDUP_REMOVED lines=14> */
.L_x_15:


//--------------------- .text._ZN7cutlass13device_kernelIN5flash19enable_sm80_to_sm89INS1_16FlashAttnFwdSm80INS1_25CollectiveMainloopFwdSm80ILi4ELi1ELb0EN4cute5tupleIJNS5_1CILi128EEENS7_ILi112EEENS7_ILi64EEEEEELi64ENS_10bfloat16_tEfNS_4arch4Sm80ELb1ELb0ELb1ELb1ELb0ELb0ELb1ELb0EEENS1_21CollectiveEpilogueFwdINS6_IJS8_SA_S9_EEENS6_IJNS7_ILi1EEESI_SI_EEESC_SE_Li128ELb1ELb1ELb0ELb0EEENS1_19SingleTileSchedulerILb1ELb0ELb1ELi128EEEEEEEEEvNT_6ParamsE --------------------------
	.section	.text._ZN7cutlass13device_kernelIN5flash19enable_sm80_to_sm89INS1_16FlashAttnFwdSm80INS1_25CollectiveMainloopFwdSm80ILi4ELi1ELb0EN4cute5tupleIJNS5_1CILi128EEENS7_ILi112EEENS7_ILi64EEEEEELi64ENS_10bfloat16_tEfNS_4arch4Sm80ELb1ELb0ELb1ELb1ELb0ELb0ELb1ELb0EEENS1_21CollectiveEpilogueFwdINS6_IJS8_SA_S9_EEENS6_IJNS7_ILi1EEESI_SI_EEESC_SE_Li128ELb1ELb1ELb0ELb0EEENS1_19SingleTileSchedulerILb1ELb0ELb1ELi128EEEEEEEEEvNT_6ParamsE,"ax",@progbits
	.align	128
.text._ZN7cutlass13device_kernelIN5flash19enable_sm80_to_sm89INS1_16FlashAttnFwdSm80INS1_25CollectiveMainloopFwdSm80ILi4ELi1ELb0EN4cute5tupleIJNS5_1CILi128EEENS7_ILi112EEENS7_ILi64EEEEEELi64ENS_10bfloat16_tEfNS_4arch4Sm80ELb1ELb0ELb1ELb1ELb0ELb0ELb1ELb0EEENS1_21CollectiveEpilogueFwdINS6_IJS8_SA_S9_EEENS6_IJNS7_ILi1EEESI_SI_EEESC_SE_Li128ELb1ELb1ELb0ELb0EEENS1_19SingleTileSchedulerILb1ELb0ELb1ELi128EEEEEEEEEvNT_6ParamsE:
        .type           _ZN7cutlass13device_kernelIN5flash19enable_sm80_to_sm89INS1_16FlashAttnFwdSm80INS1_25CollectiveMainloopFwdSm80ILi4ELi1ELb0EN4cute5tupleIJNS5_1CILi128EEENS7_ILi112EEENS7_ILi64EEEEEELi64ENS_10bfloat16_tEfNS_4arch4Sm80ELb1ELb0ELb1ELb1ELb0ELb0ELb1ELb0EEENS1_21CollectiveEpilogueFwdINS6_IJS8_SA_S9_EEENS6_IJNS7_ILi1EEESI_SI_EEESC_SE_Li128ELb1ELb1ELb0ELb0EEENS1_19SingleTileSchedulerILb1ELb0ELb1ELi128EEEEEEEEEvNT_6ParamsE,@function
        .size           _ZN7cutlass13device_kernelIN5flash19enable_sm80_to_sm89INS1_16FlashAttnFwdSm80INS1_25CollectiveMainloopFwdSm80ILi4ELi1ELb0EN4cute5tupleIJNS5_1CILi128EEENS7_ILi112EEENS7_ILi64EEEEEELi64ENS_10bfloat16_tEfNS_4arch4Sm80ELb1ELb0ELb1ELb1ELb0ELb0ELb1ELb0EEENS1_21CollectiveEpilogueFwdINS6_IJS8_SA_S9_EEENS6_IJNS7_ILi1EEESI_SI_EEESC_SE_Li128ELb1ELb1ELb0ELb0EEENS1_19SingleTileSchedulerILb1ELb0ELb1ELi128EEEEEEEEEvNT_6ParamsE,(.L_x_16 - _ZN7cutlass13device_kernelIN5flash19enable_sm80_to_sm89INS1_16FlashAttnFwdSm80INS1_25CollectiveMainloopFwdSm80ILi4ELi1ELb0EN4cute5tupleIJNS5_1CILi128EEENS7_ILi112EEENS7_ILi64EEEEEELi64ENS_10bfloat16_tEfNS_4arch4Sm80ELb1ELb0ELb1ELb1ELb0ELb0ELb1ELb0EEENS1_21CollectiveEpilogueFwdINS6_IJS8_SA_S9_EEENS6_IJNS7_ILi1EEESI_SI_EEESC_SE_Li128ELb1ELb1ELb0ELb0EEENS1_19SingleTileSchedulerILb1ELb0ELb1ELi128EEEEEEEEEvNT_6ParamsE)
        .other          _ZN7cutlass13device_kernelIN5flash19enable_sm80_to_sm89INS1_16FlashAttnFwdSm80INS1_25CollectiveMainloopFwdSm80ILi4ELi1ELb0EN4cute5tupleIJNS5_1CILi128EEENS7_ILi112EEENS7_ILi64EEEEEELi64ENS_10bfloat16_tEfNS_4arch4Sm80ELb1ELb0ELb1ELb1ELb0ELb0ELb1ELb0EEENS1_21CollectiveEpilogueFwdINS6_IJS8_SA_S9_EEENS6_IJNS7_ILi1EEESI_SI_EEESC_SE_Li128ELb1ELb1ELb0ELb0EEENS1_19SingleTileSchedulerILb1ELb0ELb1ELi128EEEEEEEEEvNT_6ParamsE,@"STO_CUDA_ENTRY STV_DEFAULT"
_ZN7cutlass13device_kernelIN5flash19enable_sm80_to_sm89INS1_16FlashAttnFwdSm80INS1_25CollectiveMainloopFwdSm80ILi4ELi1ELb0EN4cute5tupleIJNS5_1CILi128EEENS7_ILi112EEENS7_ILi64EEEEEELi64ENS_10bfloat16_tEfNS_4arch4Sm80ELb1ELb0ELb1ELb1ELb0ELb0ELb1ELb0EEENS1_21CollectiveEpilogueFwdINS6_IJS8_SA_S9_EEENS6_IJNS7_ILi1EEESI_SI_EEESC_SE_Li128ELb1ELb1ELb0ELb0EEENS1_19SingleTileSchedulerILb1ELb0ELb1ELi128EEEEEEEEEvNT_6ParamsE:
[----:B------:R-:W-:Y:S01]  /*0000*/  LDC R1, c[0x0][0x37c] ;  /* 0x0000df00ff017b82 */ /* 0x000fe20000000800 */
[----:B------:R-:W-:Y:S05]  /*0010*/  EXIT ;  /* 0x000000000000794d */ /* 0x000fea0003800000 */
.L_x_7:
        /* <DEDUP_REMOVED lines=14> */
.L_x_16:


//--------------------- .text._ZN7cutlass13device_kernelIN5flash19enable_sm80_to_sm89INS1_16FlashAttnFwdSm80INS1_25CollectiveMainloopFwdSm80ILi4ELi1ELb0EN4cute5tupleIJNS5_1CILi128EEENS7_ILi112EEENS7_ILi64EEEEEELi64ENS_10bfloat16_tEfNS_4arch4Sm80ELb1ELb0ELb1ELb1ELb0ELb1ELb1ELb0EEENS1_21CollectiveEpilogueFwdINS6_IJS8_SA_S9_EEENS6_IJNS7_ILi1EEESI_SI_EEESC_SE_Li128ELb1ELb1ELb0ELb0EEENS1_19SingleTileSchedulerILb1ELb0ELb1ELi128EEEEEEEEEvNT_6ParamsE --------------------------
	.section	.text._ZN7cutlass13device_kernelIN5flash19enable_sm80_to_sm89INS1_16FlashAttnFwdSm80INS1_25CollectiveMainloopFwdSm80ILi4ELi1ELb0EN4cute5tupleIJNS5_1CILi128EEENS7_ILi112EEENS7_ILi64EEEEEELi64ENS_10bfloat16_tEfNS_4arch4Sm80ELb1ELb0ELb1ELb1ELb0ELb1ELb1ELb0EEENS1_21CollectiveEpilogueFwdINS6_IJS8_SA_S9_EEENS6_IJNS7_ILi1EEESI_SI_EEESC_SE_Li128ELb1ELb1ELb0ELb0EEENS1_19SingleTileSchedulerILb1ELb0ELb1ELi128EEEEEEEEEvNT_6ParamsE,"ax",@progbits
	.align	128
.text._ZN7cutlass13device_kernelIN5flash19enable_sm80_to_sm89INS1_16FlashAttnFwdSm80INS1_25CollectiveMainloopFwdSm80ILi4ELi1ELb0EN4cute5tupleIJNS5_1CILi128EEENS7_ILi112EEENS7_ILi64EEEEEELi64ENS_10bfloat16_tEfNS_4arch4Sm80ELb1ELb0ELb1ELb1ELb0ELb1ELb1ELb0EEENS1_21CollectiveEpilogueFwdINS6_IJS8_SA_S9_EEENS6_IJNS7_ILi1EEESI_SI_EEESC_SE_Li128ELb1ELb1ELb0ELb0EEENS1_19SingleTileSchedulerILb1ELb0ELb1ELi128EEEEEEEEEvNT_6ParamsE:
        .type           _ZN7cutlass13device_kernelIN5flash19enable_sm80_to_sm89INS1_16FlashAttnFwdSm80INS1_25CollectiveMainloopFwdSm80ILi4ELi1ELb0EN4cute5tupleIJNS5_1CILi128EEENS7_ILi112EEENS7_ILi64EEEEEELi64ENS_10bfloat16_tEfNS_4arch4Sm80ELb1ELb0ELb1ELb1ELb0ELb1ELb1ELb0EEENS1_21CollectiveEpilogueFwdINS6_IJS8_SA_S9_EEENS6_IJNS7_ILi1EEESI_SI_EEESC_SE_Li128ELb1ELb1ELb0ELb0EEENS1_19SingleTileSchedulerILb1ELb0ELb1ELi128EEEEEEEEEvNT_6ParamsE,@function
        .size           _ZN7cutlass13device_kernelIN5flash19enable_sm80_to_sm89INS1_16FlashAttnFwdSm80INS1_25CollectiveMainloopFwdSm80ILi4ELi1ELb0EN4cute5tupleIJNS5_1CILi128EEENS7_ILi112EEENS7_ILi64EEEEEELi64ENS_10bfloat16_tEfNS_4arch4Sm80ELb1ELb0ELb1ELb1ELb0ELb1ELb1ELb0EEENS1_21CollectiveEpilogueFwdINS6_IJS8_SA_S9_EEENS6_IJNS7_ILi1EEESI_SI_EEESC_SE_Li128ELb1ELb1ELb0ELb0EEENS1_19SingleTileSchedulerILb1ELb0ELb1ELi128EEEEEEEEEvNT_6ParamsE,(.L_x_17 - _ZN7cutlass13device_kernelIN5flash19enable_sm80_to_sm89INS1_16FlashAttnFwdSm80INS1_25CollectiveMainloopFwdSm80ILi4ELi1ELb0EN4cute5tupleIJNS5_1CILi128EEENS7_ILi112EEENS7_ILi64EEEEEELi64ENS_10bfloat16_tEfNS_4arch4Sm80ELb1ELb0ELb1ELb1ELb0ELb1ELb1ELb0EEENS1_21CollectiveEpilogueFwdINS6_IJS8_SA_S9_EEENS6_IJNS7_ILi1EEESI_SI_EEESC_SE_Li128ELb1ELb1ELb0ELb0EEENS1_19SingleTileSchedulerILb1ELb0ELb1ELi128EEEEEEEEEvNT_6ParamsE)
        .other          _ZN7cutlass13device_kernelIN5flash19enable_sm80_to_sm89INS1_16FlashAttnFwdSm80INS1_25CollectiveMainloopFwdSm80ILi4ELi1ELb0EN4cute5tupleIJNS5_1CILi128EEENS7_ILi112EEENS7_ILi64EEEEEELi64ENS_10bfloat16_tEfNS_4arch4Sm80ELb1ELb0ELb1ELb1ELb0ELb1ELb1ELb0EEENS1_21CollectiveEpilogueFwdINS6_IJS8_SA_S9_EEENS6_IJNS7_ILi1EEESI_SI_EEESC_SE_Li128ELb1ELb1ELb0ELb0EEENS1_19SingleTileSchedulerILb1ELb0ELb1ELi128EEEEEEEEEvNT_6ParamsE,@"STO_CUDA_ENTRY STV_DEFAULT"
_ZN7cutlass13device_kernelIN5flash19enable_sm80_to_sm89INS1_16FlashAttnFwdSm80INS1_25CollectiveMainloopFwdSm80ILi4ELi1ELb0EN4cute5tupleIJNS5_1CILi128EEENS7_ILi112EEENS7_ILi64EEEEEELi64ENS_10bfloat16_tEfNS_4arch4Sm80ELb1ELb0ELb1ELb1ELb0ELb1ELb1ELb0EEENS1_21CollectiveEpilogueFwdINS6_IJS8_SA_S9_EEENS6_IJNS7_ILi1EEESI_SI_EEESC_SE_Li128ELb1ELb1ELb0ELb0EEENS1_19SingleTileSchedulerILb1ELb0ELb1ELi128EEEEEEEEEvNT_6ParamsE:
[----:B------:R-:W-:Y:S01]  /*0000*/  LDC R1, c[0x0][0x37c] ;  /* 0x0000df00ff017b82 */ /* 0x000fe20000000800 */
[----:B------:R-:W-:Y:S05]  /*0010*/  EXIT ;  /* 0x000000000000794d */ /* 0x000fea0003800000 */
.L_x_8:
        /* <DEDUP_REMOVED lines=14> */
.L_x_17:


//--------------------- .nv.shared.reserved.0     --------------------------
	.section	.nv.shared.reserved.0,"aw",@nobits
	.weak		__nv_reservedSMEM_offset_0_alias
	.size		__nv_reservedSMEM_offset_0_alias, 0, 64
	.other		__nv_reservedSMEM_offset_0_alias,@"STO_CUDA_RESERVED_SHARED STV_DEFAULT"
__nv_reservedSMEM_offset_0_alias:
	.zero		0
	.zero		64


//--------------------- .nv.global                --------------------------
	.section	.nv.global,"aw",@nobits
.nv.global:
	.type		_ZN73_INTERNAL_1f623742_37_flash_fwd_hdim64_bf16_softcap_sm80_cu_49158569_36214cute1_E,@object
	.size		_ZN73_INTERNAL_1f623742_37_flash_fwd_hdim64_bf16_softcap_sm80_cu_49158569_36214cute1_E,(_ZN73_INTERNAL_1f623742_37_flash_fwd_hdim64_bf16_softcap_sm80_cu_49158569_36214cuda3std3__45__cpo6cbeginE - _ZN73_INTERNAL_1f623742_37_flash_fwd_hdim64_bf16_softcap_sm80_cu_49158569_36214cute1_E)
_ZN73_INTERNAL_1f623742_37_flash_fwd_hdim64_bf16_softcap_sm80_cu_49158569_36214cute1_E:
	.zero		1
	.type		_ZN73_INTERNAL_1f623742_37_flash_fwd_hdim64_bf16_softcap_sm80_cu_49158569_36214cuda3std3__45__cpo6cbeginE,@object
	.size		_ZN73_INTERNAL_1f623742_37_flash_fwd_hdim64_bf16_softcap_sm80_cu_49158569_36214cuda3std3__45__cpo6cbeginE,(_ZN73_INTERNAL_1f623742_37_flash_fwd_hdim64_bf16_softcap_sm80_cu_49158569_36214cuda3std3__48in_placeE - _ZN73_INTERNAL_1f623742_37_flash_fwd_hdim64_bf16_softcap_sm80_cu_49158569_36214cuda3std3__45__cpo6cbeginE)
_ZN73_INTERNAL_1f623742_37_flash_fwd_hdim64_bf16_softcap_sm80_cu_49158569_36214cuda3std3__45__cpo6cbeginE:
	.zero		1
	.type		_ZN73_INTERNAL_1f623742_37_flash_fwd_hdim64_bf16_softcap_sm80_cu_49158569_36214cuda3std3__48in_placeE,@object
	.size		_ZN73_INTERNAL_1f623742_37_flash_fwd_hdim64_bf16_softcap_sm80_cu_49158569_36214cuda3std3__48in_placeE,(_ZN73_INTERNAL_1f623742_37_flash_fwd_hdim64_bf16_softcap_sm80_cu_49158569_36214cuda3std6ranges3__45__cpo9iter_moveE - _ZN73_INTERNAL_1f623742_37_flash_fwd_hdim64_bf16_softcap_sm80_cu_49158569_36214cuda3std3__48in_placeE)
_ZN73_INTERNAL_1f623742_37_flash_fwd_hdim64_bf16_softcap_sm80_cu_49158569_36214cuda3std3__48in_placeE:
	.zero		1
	.type		_ZN73_INTERNAL_1f623742_37_flash_fwd_hdim64_bf16_softcap_sm80_cu_49158569_36214cuda3std6ranges3__45__cpo9iter_moveE,@object
	.size		_ZN73_INTERNAL_1f623742_37_flash_fwd_hdim64_bf16_softcap_sm80_cu_49158569_36214cuda3std6ranges3__45__cpo9iter_moveE,(_ZN73_INTERNAL_1f623742_37_flash_fwd_hdim64_bf16_softcap_sm80_cu_49158569_36214cuda3std3__45__cpo5beginE - _ZN73_INTERNAL_1f623742_37_flash_fwd_hdim64_bf16_softcap_sm80_cu_49158569_36214cuda3std6ranges3__45__cpo9iter_moveE)
_ZN73_INTERNAL_1f623742_37_flash_fwd_hdim64_bf16_softcap_sm80_cu_49158569_36214cuda3std6ranges3__45__cpo9iter_moveE:
	.zero		1
	.type		_ZN73_INTERNAL_1f623742_37_flash_fwd_hdim64_bf16_softcap_sm80_cu_49158569_36214cuda3std3__45__cpo5beginE,@object
	.size		_ZN73_INTERNAL_1f623742_37_flash_fwd_hdim64_bf16_softcap_sm80_cu_49158569_36214cuda3std3__45__cpo5beginE,(_ZN73_INTERNAL_1f623742_37_flash_fwd_hdim64_bf16_softcap_sm80_cu_49158569_36214cuda3std3__475_GLOBAL__N__1f623742_37_flash_fwd_hdim64_bf16_softcap_sm80_cu_49158569_36216ignoreE - _ZN73_INTERNAL_1f623742_37_flash_fwd_hdim64_bf16_softcap_sm80_cu_49158569_36214cuda3std3__45__cpo5beginE)
_ZN73_INTERNAL_1f623742_37_flash_fwd_hdim64_bf16_softcap_sm80_cu_49158569_36214cuda3std3__45__cpo5beginE:
	.zero		1
	.type		_ZN73_INTERNAL_1f623742_37_flash_fwd_hdim64_bf16_softcap_sm80_cu_49158569_36214cuda3std3__475_GLOBAL__N__1f623742_37_flash_fwd_hdim64_bf16_softcap_sm80_cu_49158569_36216ignoreE,@object
	.size		_ZN73_INTERNAL_1f623742_37_flash_fwd_hdim64_bf16_softcap_sm80_cu_49158569_36214cuda3std3__475_GLOBAL__N__1f623742_37_flash_fwd_hdim64_bf16_softcap_sm80_cu_49158569_36216ignoreE,(_ZN73_INTERNAL_1f623742_37_flash_fwd_hdim64_bf16_softcap_sm80_cu_49158569_36214cute7productE - _ZN73_INTERNAL_1f623742_37_flash_fwd_hdim64_bf16_softcap_sm80_cu_49158569_36214cuda3std3__475_GLOBAL__N__1f623742_37_flash_fwd_hdim64_bf16_softcap_sm80_cu_49158569_36216ignoreE)
_ZN73_INTERNAL_1f623742_37_flash_fwd_hdim64_bf16_softcap_sm80_cu_49158569_36214cuda3std3__475_GLOBAL__N__1f623742_37_flash_fwd_hdim64_bf16_softcap_sm80_cu_49158569_36216ignoreE:
	.zero		1
	.type		_ZN73_INTERNAL_1f623742_37_flash_fwd_hdim64_bf16_softcap_sm80_cu_49158569_36214cute7productE,@object
	.size		_ZN73_INTERNAL_1f623742_37_flash_fwd_hdim64_bf16_softcap_sm80_cu_49158569_36214cute7productE,(_ZN73_INTERNAL_1f623742_37_flash_fwd_hdim64_bf16_softcap_sm80_cu_49158569_36214cuda3std3__45__cpo3endE - _ZN73_INTERNAL_1f623742_37_flash_fwd_hdim64_bf16_softcap_sm80_cu_49158569_36214cute7productE)
_ZN73_INTERNAL_1f623742_37_flash_fwd_hdim64_bf16_softcap_sm80_cu_49158569_36214cute7productE:
	.zero		1
	.type		_ZN73_INTERNAL_1f623742_37_flash_fwd_hdim64_bf16_softcap_sm80_cu_49158569_36214cuda3std3__45__cpo3endE,@object
	.size		_ZN73_INTERNAL_1f623742_37_flash_fwd_hdim64_bf16_softcap_sm80_cu_49158569_36214cuda3std3__45__cpo3endE,(_ZN73_INTERNAL_1f623742_37_flash_fwd_hdim64_bf16_softcap_sm80_cu_49158569_36214cuda3std3__419piecewise_constructE - _ZN73_INTERNAL_1f623742_37_flash_fwd_hdim64_bf16_softcap_sm80_cu_49158569_36214cuda3std3__45__cpo3endE)
_ZN73_INTERNAL_1f623742_37_flash_fwd_hdim64_bf16_softcap_sm80_cu_49158569_36214cuda3std3__45__cpo3endE:
	.zero		1
	.type		_ZN73_INTERNAL_1f623742_37_flash_fwd_hdim64_bf16_softcap_sm80_cu_49158569_36214cuda3std3__419piecewise_constructE,@object
	.size		_ZN73_INTERNAL_1f623742_37_flash_fwd_hdim64_bf16_softcap_sm80_cu_49158569_36214cuda3std3__419piecewise_constructE,(_ZN73_INTERNAL_1f623742_37_flash_fwd_hdim64_bf16_softcap_sm80_cu_49158569_36214cuda3std3__45__cpo4cendE - _ZN73_INTERNAL_1f623742_37_flash_fwd_hdim64_bf16_softcap_sm80_cu_49158569_36214cuda3std3__419piecewise_constructE)
_ZN73_INTERNAL_1f623742_37_flash_fwd_hdim64_bf16_softcap_sm80_cu_49158569_36214cuda3std3__419piecewise_constructE:
	.zero		1
	.type		_ZN73_INTERNAL_1f623742_37_flash_fwd_hdim64_bf16_softcap_sm80_cu_49158569_36214cuda3std3__45__cpo4cendE,@object
	.size		_ZN73_INTERNAL_1f623742_37_flash_fwd_hdim64_bf16_softcap_sm80_cu_49158569_36214cuda3std3__45__cpo4cendE,(_ZN73_INTERNAL_1f623742_37_flash_fwd_hdim64_bf16_softcap_sm80_cu_49158569_36214cuda3std6ranges3__45__cpo4swapE - _ZN73_INTERNAL_1f623742_37_flash_fwd_hdim64_bf16_softcap_sm80_cu_49158569_36214cuda3std3__45__cpo4cendE)
_ZN73_INTERNAL_1f623742_37_flash_fwd_hdim64_bf16_softcap_sm80_cu_49158569_36214cuda3std3__45__cpo4cendE:
	.zero		1
	.type		_ZN73_INTERNAL_1f623742_37_flash_fwd_hdim64_bf16_softcap_sm80_cu_49158569_36214cuda3std6ranges3__45__cpo4swapE,@object
	.size		_ZN73_INTERNAL_1f623742_37_flash_fwd_hdim64_bf16_softcap_sm80_cu_49158569_36214cuda3std6ranges3__45__cpo4swapE,(.L_7 - _ZN73_INTERNAL_1f623742_37_flash_fwd_hdim64_bf16_softcap_sm80_cu_49158569_36214cuda3std6ranges3__45__cpo4swapE)
_ZN73_INTERNAL_1f623742_37_flash_fwd_hdim64_bf16_softcap_sm80_cu_49158569_36214cuda3std6ranges3__45__cpo4swapE:
	.zero		1
.L_7:


//--------------------- .nv.constant0._ZN7cutlass13device_kernelIN5flash19enable_sm80_to_sm89INS1_16FlashAttnFwdSm80INS1_25CollectiveMainloopFwdSm80ILi4ELi1ELb0EN4cute5tupleIJNS5_1CILi128EEENS7_ILi112EEENS7_ILi64EEEEEELi64ENS_10bfloat16_tEfNS_4arch4Sm80ELb0ELb0ELb1ELb0ELb0ELb0ELb1ELb0EEENS1_21CollectiveEpilogueFwdINS6_IJS8_SA_S9_EEENS6_IJNS7_ILi1EEESI_SI_EEESC_SE_Li128ELb0ELb1ELb0ELb0EEENS1_19SingleTileSchedulerILb0ELb0ELb1ELi128EEEEEEEEEvNT_6ParamsE --------------------------
	.section	.nv.constant0._ZN7cutlass13device_kernelIN5flash19enable_sm80_to_sm89INS1_16FlashAttnFwdSm80INS1_25CollectiveMainloopFwdSm80ILi4ELi1ELb0EN4cute5tupleIJNS5_1CILi128EEENS7_ILi112EEENS7_ILi64EEEEEELi64ENS_10bfloat16_tEfNS_4arch4Sm80ELb0ELb0ELb1ELb0ELb0ELb0ELb1ELb0EEENS1_21CollectiveEpilogueFwdINS6_IJS8_SA_S9_EEENS6_IJNS7_ILi1EEESI_SI_EEESC_SE_Li128ELb0ELb1ELb0ELb0EEENS1_19SingleTileSchedulerILb0ELb0ELb1ELi128EEEEEEEEEvNT_6ParamsE,"a",@progbits
	.sectionflags	@""
	.align	4
.nv.constant0._ZN7cutlass13device_kernelIN5flash19enable_sm80_to_sm89INS1_16FlashAttnFwdSm80INS1_25CollectiveMainloopFwdSm80ILi4ELi1ELb0EN4cute5tupleIJNS5_1CILi128EEENS7_ILi112EEENS7_ILi64EEEEEELi64ENS_10bfloat16_tEfNS_4arch4Sm80ELb0ELb0ELb1ELb0ELb0ELb0ELb1ELb0EEENS1_21CollectiveEpilogueFwdINS6_IJS8_SA_S9_EEENS6_IJNS7_ILi1EEESI_SI_EEESC_SE_Li128ELb0ELb1ELb0ELb0EEENS1_19SingleTileSchedulerILb0ELb0ELb1ELi128EEEEEEEEEvNT_6ParamsE:
	.zero		1944


//--------------------- .nv.constant0._ZN7cutlass13device_kernelIN5flash19enable_sm80_to_sm89INS1_16FlashAttnFwdSm80INS1_25CollectiveMainloopFwdSm80ILi4ELi1ELb0EN4cute5tupleIJNS5_1CILi128EEENS7_ILi112EEENS7_ILi64EEEEEELi64ENS_10bfloat16_tEfNS_4arch4Sm80ELb0ELb0ELb1ELb1ELb0ELb0ELb1ELb0EEENS1_21CollectiveEpilogueFwdINS6_IJS8_SA_S9_EEENS6_IJNS7_ILi1EEESI_SI_EEESC_SE_Li128ELb1ELb1ELb0ELb0EEENS1_19SingleTileSchedulerILb1ELb0ELb1ELi128EEEEEEEEEvNT_6ParamsE --------------------------
	.section	.nv.constant0._ZN7cutlass13device_kernelIN5flash19enable_sm80_to_sm89INS1_16FlashAttnFwdSm80INS1_25CollectiveMainloopFwdSm80ILi4ELi1ELb0EN4cute5tupleIJNS5_1CILi128EEENS7_ILi112EEENS7_ILi64EEEEEELi64ENS_10bfloat16_tEfNS_4arch4Sm80ELb0ELb0ELb1ELb1ELb0ELb0ELb1ELb0EEENS1_21CollectiveEpilogueFwdINS6_IJS8_SA_S9_EEENS6_IJNS7_ILi1EEESI_SI_EEESC_SE_Li128ELb1ELb1ELb0ELb0EEENS1_19SingleTileSchedulerILb1ELb0ELb1ELi128EEEEEEEEEvNT_6ParamsE,"a",@progbits
	.sectionflags	@""
	.align	4
.nv.constant0._ZN7cutlass13device_kernelIN5flash19enable_sm80_to_sm89INS1_16FlashAttnFwdSm80INS1_25CollectiveMainloopFwdSm80ILi4ELi1ELb0EN4cute5tupleIJNS5_1CILi128EEENS7_ILi112EEENS7_ILi64EEEEEELi64ENS_10bfloat16_tEfNS_4arch4Sm80ELb0ELb0ELb1ELb1ELb0ELb0ELb1ELb0EEENS1_21CollectiveEpilogueFwdINS6_IJS8_SA_S9_EEENS6_IJNS7_ILi1EEESI_SI_EEESC_SE_Li128ELb1ELb1ELb0ELb0EEENS1_19SingleTileSchedulerILb1ELb0ELb1ELi128EEEEEEEEEvNT_6ParamsE:
	.zero		1944


//--------------------- .nv.constant0._ZN7cutlass13device_kernelIN5flash19enable_sm80_to_sm89INS1_16FlashAttnFwdSm80INS1_25CollectiveMainloopFwdSm80ILi4ELi1ELb0EN4cute5tupleIJNS5_1CILi128EEENS7_ILi112EEENS7_ILi64EEEEEELi64ENS_10bfloat16_tEfNS_4arch4Sm80ELb0ELb0ELb1ELb1ELb0ELb1ELb1ELb0EEENS1_21CollectiveEpilogueFwdINS6_IJS8_SA_S9_EEENS6_IJNS7_ILi1EEESI_SI_EEESC_SE_Li128ELb1ELb1ELb0ELb0EEENS1_19SingleTileSchedulerILb1ELb0ELb1ELi128EEEEEEEEEvNT_6ParamsE --------------------------
	.section	.nv.constant0._ZN7cutlass13device_kernelIN5flash19enable_sm80_to_sm89INS1_16FlashAttnFwdSm80INS1_25CollectiveMainloopFwdSm80ILi4ELi1ELb0EN4cute5tupleIJNS5_1CILi128EEENS7_ILi112EEENS7_ILi64EEEEEELi64ENS_10bfloat16_tEfNS_4arch4Sm80ELb0ELb0ELb1ELb1ELb0ELb1ELb1ELb0EEENS1_21CollectiveEpilogueFwdINS6_IJS8_SA_S9_EEENS6_IJNS7_ILi1EEESI_SI_EEESC_SE_Li128ELb1ELb1ELb0ELb0EEENS1_19SingleTileSchedulerILb1ELb0ELb1ELi128EEEEEEEEEvNT_6ParamsE,"a",@progbits
	.sectionflags	@""
	.align	4
.nv.constant0._ZN7cutlass13device_kernelIN5flash19enable_sm80_to_sm89INS1_16FlashAttnFwdSm80INS1_25CollectiveMainloopFwdSm80ILi4ELi1ELb0EN4cute5tupleIJNS5_1CILi128EEENS7_ILi112EEENS7_ILi64EEEEEELi64ENS_10bfloat16_tEfNS_4arch4Sm80ELb0ELb0ELb1ELb1ELb0ELb1ELb1ELb0EEENS1_21CollectiveEpilogueFwdINS6_IJS8_SA_S9_EEENS6_IJNS7_ILi1EEESI_SI_EEESC_SE_Li128ELb1ELb1ELb0ELb0EEENS1_19SingleTileSchedulerILb1ELb0ELb1ELi128EEEEEEEEEvNT_6ParamsE:
	.zero		1944


//--------------------- .nv.constant0._ZN7cutlass13device_kernelIN5flash19enable_sm80_to_sm89INS1_16FlashAttnFwdSm80INS1_25CollectiveMainloopFwdSm80ILi4ELi1ELb0EN4cute5tupleIJNS5_1CILi128EEENS7_ILi96EEENS7_ILi64EEEEEELi64ENS_10bfloat16_tEfNS_4arch4Sm80ELb0ELb1ELb1ELb0ELb0ELb0ELb1ELb0EEENS1_21CollectiveEpilogueFwdINS6_IJS8_SA_S9_EEENS6_IJNS7_ILi1EEESI_SI_EEESC_SE_Li128ELb0ELb1ELb0ELb0EEENS1_19SingleTileSchedulerILb0ELb0ELb1ELi128EEEEEEEEEvNT_6ParamsE --------------------------
	.section	.nv.constant0._ZN7cutlass13device_kernelIN5flash19enable_sm80_to_sm89INS1_16FlashAttnFwdSm80INS1_25CollectiveMainloopFwdSm80ILi4ELi1ELb0EN4cute5tupleIJNS5_1CILi128EEENS7_ILi96EEENS7_ILi64EEEEEELi64ENS_10bfloat16_tEfNS_4arch4Sm80ELb0ELb1ELb1ELb0ELb0ELb0ELb1ELb0EEENS1_21CollectiveEpilogueFwdINS6_IJS8_SA_S9_EEENS6_IJNS7_ILi1EEESI_SI_EEESC_SE_Li128ELb0ELb1ELb0ELb0EEENS1_19SingleTileSchedulerILb0ELb0ELb1ELi128EEEEEEEEEvNT_6ParamsE,"a",@progbits
	.sectionflags	@""
	.align	4
.nv.constant0._ZN7cutlass13device_kernelIN5flash19enable_sm80_to_sm89INS1_16FlashAttnFwdSm80INS1_25CollectiveMainloopFwdSm80ILi4ELi1ELb0EN4cute5tupleIJNS5_1CILi128EEENS7_ILi96EEENS7_ILi64EEEEEELi64ENS_10bfloat16_tEfNS_4arch4Sm80ELb0ELb1ELb1ELb0ELb0ELb0ELb1ELb0EEENS1_21CollectiveEpilogueFwdINS6_IJS8_SA_S9_EEENS6_IJNS7_ILi1EEESI_SI_EEESC_SE_Li128ELb0ELb1ELb0ELb0EEENS1_19SingleTileSchedulerILb0ELb0ELb1ELi128EEEEEEEEEvNT_6ParamsE:
	.zero		1944


//--------------------- .nv.constant0._ZN7cutlass13device_kernelIN5flash19enable_sm80_to_sm89INS1_16FlashAttnFwdSm80INS1_25CollectiveMainloopFwdSm80ILi4ELi1ELb0EN4cute5tupleIJNS5_1CILi128EEENS7_ILi96EEENS7_ILi64EEEEEELi64ENS_10bfloat16_tEfNS_4arch4Sm80ELb0ELb1ELb1ELb1ELb0ELb0ELb1ELb0EEENS1_21CollectiveEpilogueFwdINS6_IJS8_SA_S9_EEENS6_IJNS7_ILi1EEESI_SI_EEESC_SE_Li128ELb1ELb1ELb0ELb0EEENS1_19SingleTileSchedulerILb1ELb0ELb1ELi128EEEEEEEEEvNT_6ParamsE --------------------------
	.section	.nv.constant0._ZN7cutlass13device_kernelIN5flash19enable_sm80_to_sm89INS1_16FlashAttnFwdSm80INS1_25CollectiveMainloopFwdSm80ILi4ELi1ELb0EN4cute5tupleIJNS5_1CILi128EEENS7_ILi96EEENS7_ILi64EEEEEELi64ENS_10bfloat16_tEfNS_4arch4Sm80ELb0ELb1ELb1ELb1ELb0ELb0ELb1ELb0EEENS1_21CollectiveEpilogueFwdINS6_IJS8_SA_S9_EEENS6_IJNS7_ILi1EEESI_SI_EEESC_SE_Li128ELb1ELb1ELb0ELb0EEENS1_19SingleTileSchedulerILb1ELb0ELb1ELi128EEEEEEEEEvNT_6ParamsE,"a",@progbits
	.sectionflags	@""
	.align	4
.nv.constant0._ZN7cutlass13device_kernelIN5flash19enable_sm80_to_sm89INS1_16FlashAttnFwdSm80INS1_25CollectiveMainloopFwdSm80ILi4ELi1ELb0EN4cute5tupleIJNS5_1CILi128EEENS7_ILi96EEENS7_ILi64EEEEEELi64ENS_10bfloat16_tEfNS_4arch4Sm80ELb0ELb1ELb1ELb1ELb0ELb0ELb1ELb0EEENS1_21CollectiveEpilogueFwdINS6_IJS8_SA_S9_EEENS6_IJNS7_ILi1EEESI_SI_EEESC_SE_Li128ELb1ELb1ELb0ELb0EEENS1_19SingleTileSchedulerILb1ELb0ELb1ELi128EEEEEEEEEvNT_6ParamsE:
	.zero		1944


//--------------------- .nv.constant0._ZN7cutlass13device_kernelIN5flash19enable_sm80_to_sm89INS1_16FlashAttnFwdSm80INS1_25CollectiveMainloopFwdSm80ILi4ELi1ELb0EN4cute5tupleIJNS5_1CILi128EEENS7_ILi96EEENS7_ILi64EEEEEELi64ENS_10bfloat16_tEfNS_4arch4Sm80ELb0ELb1ELb1ELb1ELb0ELb1ELb1ELb0EEENS1_21CollectiveEpilogueFwdINS6_IJS8_SA_S9_EEENS6_IJNS7_ILi1EEESI_SI_EEESC_SE_Li128ELb1ELb1ELb0ELb0EEENS1_19SingleTileSchedulerILb1ELb0ELb1ELi128EEEEEEEEEvNT_6ParamsE --------------------------
	.section	.nv.constant0._ZN7cutlass13device_kernelIN5flash19enable_sm80_to_sm89INS1_16FlashAttnFwdSm80INS1_25CollectiveMainloopFwdSm80ILi4ELi1ELb0EN4cute5tupleIJNS5_1CILi128EEENS7_ILi96EEENS7_ILi64EEEEEELi64ENS_10bfloat16_tEfNS_4arch4Sm80ELb0ELb1ELb1ELb1ELb0ELb1ELb1ELb0EEENS1_21CollectiveEpilogueFwdINS6_IJS8_SA_S9_EEENS6_IJNS7_ILi1EEESI_SI_EEESC_SE_Li128ELb1ELb1ELb0ELb0EEENS1_19SingleTileSchedulerILb1ELb0ELb1ELi128EEEEEEEEEvNT_6ParamsE,"a",@progbits
	.sectionflags	@""
	.align	4
.nv.constant0._ZN7cutlass13device_kernelIN5flash19enable_sm80_to_sm89INS1_16FlashAttnFwdSm80INS1_25CollectiveMainloopFwdSm80ILi4ELi1ELb0EN4cute5tupleIJNS5_1CILi128EEENS7_ILi96EEENS7_ILi64EEEEEELi64ENS_10bfloat16_tEfNS_4arch4Sm80ELb0ELb1ELb1ELb1ELb0ELb1ELb1ELb0EEENS1_21CollectiveEpilogueFwdINS6_IJS8_SA_S9_EEENS6_IJNS7_ILi1EEESI_SI_EEESC_SE_Li128ELb1ELb1ELb0ELb0EEENS1_19SingleTileSchedulerILb1ELb0ELb1ELi128EEEEEEEEEvNT_6ParamsE:
	.zero		1944


//--------------------- .nv.constant0._ZN7cutlass13device_kernelIN5flash19enable_sm80_to_sm89INS1_16FlashAttnFwdSm80INS1_25CollectiveMainloopFwdSm80ILi4ELi1ELb0EN4cute5tupleIJNS5_1CILi128EEENS7_ILi112EEENS7_ILi64EEEEEELi64ENS_10bfloat16_tEfNS_4arch4Sm80ELb1ELb0ELb1ELb0ELb0ELb0ELb1ELb0EEENS1_21CollectiveEpilogueFwdINS6_IJS8_SA_S9_EEENS6_IJNS7_ILi1EEESI_SI_EEESC_SE_Li128ELb0ELb1ELb0ELb0EEENS1_30DynamicPersistentTileSchedulerILi128ELi128ELb0ELb1ELb0EEEEEEEEEvNT_6ParamsE --------------------------
	.section	.nv.constant0._ZN7cutlass13device_kernelIN5flash19enable_sm80_to_sm89INS1_16FlashAttnFwdSm80INS1_25CollectiveMainloopFwdSm80ILi4ELi1ELb0EN4cute5tupleIJNS5_1CILi128EEENS7_ILi112EEENS7_ILi64EEEEEELi64ENS_10bfloat16_tEfNS_4arch4Sm80ELb1ELb0ELb1ELb0ELb0ELb0ELb1ELb0EEENS1_21CollectiveEpilogueFwdINS6_IJS8_SA_S9_EEENS6_IJNS7_ILi1EEESI_SI_EEESC_SE_Li128ELb0ELb1ELb0ELb0EEENS1_30DynamicPersistentTileSchedulerILi128ELi128ELb0ELb1ELb0EEEEEEEEEvNT_6ParamsE,"a",@progbits
	.sectionflags	@""
	.align	4
.nv.constant0._ZN7cutlass13device_kernelIN5flash19enable_sm80_to_sm89INS1_16FlashAttnFwdSm80INS1_25CollectiveMainloopFwdSm80ILi4ELi1ELb0EN4cute5tupleIJNS5_1CILi128EEENS7_ILi112EEENS7_ILi64EEEEEELi64ENS_10bfloat16_tEfNS_4arch4Sm80ELb1ELb0ELb1ELb0ELb0ELb0ELb1ELb0EEENS1_21CollectiveEpilogueFwdINS6_IJS8_SA_S9_EEENS6_IJNS7_ILi1EEESI_SI_EEESC_SE_Li128ELb0ELb1ELb0ELb0EEENS1_30DynamicPersistentTileSchedulerILi128ELi128ELb0ELb1ELb0EEEEEEEEEvNT_6ParamsE:
	.zero		1960


//--------------------- .nv.constant0._ZN7cutlass13device_kernelIN5flash19enable_sm80_to_sm89INS1_16FlashAttnFwdSm80INS1_25CollectiveMainloopFwdSm80ILi4ELi1ELb0EN4cute5tupleIJNS5_1CILi128EEENS7_ILi112EEENS7_ILi64EEEEEELi64ENS_10bfloat16_tEfNS_4arch4Sm80ELb1ELb0ELb1ELb1ELb0ELb0ELb1ELb0EEENS1_21CollectiveEpilogueFwdINS6_IJS8_SA_S9_EEENS6_IJNS7_ILi1EEESI_SI_EEESC_SE_Li128ELb1ELb1ELb0ELb0EEENS1_19SingleTileSchedulerILb1ELb0ELb1ELi128EEEEEEEEEvNT_6ParamsE --------------------------
	.section	.nv.constant0._ZN7cutlass13device_kernelIN5flash19enable_sm80_to_sm89INS1_16FlashAttnFwdSm80INS1_25CollectiveMainloopFwdSm80ILi4ELi1ELb0EN4cute5tupleIJNS5_1CILi128EEENS7_ILi112EEENS7_ILi64EEEEEELi64ENS_10bfloat16_tEfNS_4arch4Sm80ELb1ELb0ELb1ELb1ELb0ELb0ELb1ELb0EEENS1_21CollectiveEpilogueFwdINS6_IJS8_SA_S9_EEENS6_IJNS7_ILi1EEESI_SI_EEESC_SE_Li128ELb1ELb1ELb0ELb0EEENS1_19SingleTileSchedulerILb1ELb0ELb1ELi128EEEEEEEEEvNT_6ParamsE,"a",@progbits
	.sectionflags	@""
	.align	4
.nv.constant0._ZN7cutlass13device_kernelIN5flash19enable_sm80_to_sm89INS1_16FlashAttnFwdSm80INS1_25CollectiveMainloopFwdSm80ILi4ELi1ELb0EN4cute5tupleIJNS5_1CILi128EEENS7_ILi112EEENS7_ILi64EEEEEELi64ENS_10bfloat16_tEfNS_4arch4Sm80ELb1ELb0ELb1ELb1ELb0ELb0ELb1ELb0EEENS1_21CollectiveEpilogueFwdINS6_IJS8_SA_S9_EEENS6_IJNS7_ILi1EEESI_SI_EEESC_SE_Li128ELb1ELb1ELb0ELb0EEENS1_19SingleTileSchedulerILb1ELb0ELb1ELi128EEEEEEEEEvNT_6ParamsE:
	.zero		1944


//--------------------- .nv.constant0._ZN7cutlass13device_kernelIN5flash19enable_sm80_to_sm89INS1_16FlashAttnFwdSm80INS1_25CollectiveMainloopFwdSm80ILi4ELi1ELb0EN4cute5tupleIJNS5_1CILi128EEENS7_ILi112EEENS7_ILi64EEEEEELi64ENS_10bfloat16_tEfNS_4arch4Sm80ELb1ELb0ELb1ELb1ELb0ELb1ELb1ELb0EEENS1_21CollectiveEpilogueFwdINS6_IJS8_SA_S9_EEENS6_IJNS7_ILi1EEESI_SI_EEESC_SE_Li128ELb1ELb1ELb0ELb0EEENS1_19SingleTileSchedulerILb1ELb0ELb1ELi128EEEEEEEEEvNT_6ParamsE --------------------------
	.section	.nv.constant0._ZN7cutlass13device_kernelIN5flash19enable_sm80_to_sm89INS1_16FlashAttnFwdSm80INS1_25CollectiveMainloopFwdSm80ILi4ELi1ELb0EN4cute5tupleIJNS5_1CILi128EEENS7_ILi112EEENS7_ILi64EEEEEELi64ENS_10bfloat16_tEfNS_4arch4Sm80ELb1ELb0ELb1ELb1ELb0ELb1ELb1ELb0EEENS1_21CollectiveEpilogueFwdINS6_IJS8_SA_S9_EEENS6_IJNS7_ILi1EEESI_SI_EEESC_SE_Li128ELb1ELb1ELb0ELb0EEENS1_19SingleTileSchedulerILb1ELb0ELb1ELi128EEEEEEEEEvNT_6ParamsE,"a",@progbits
	.sectionflags	@""
	.align	4
.nv.constant0._ZN7cutlass13device_kernelIN5flash19enable_sm80_to_sm89INS1_16FlashAttnFwdSm80INS1_25CollectiveMainloopFwdSm80ILi4ELi1ELb0EN4cute5tupleIJNS5_1CILi128EEENS7_ILi112EEENS7_ILi64EEEEEELi64ENS_10bfloat16_tEfNS_4arch4Sm80ELb1ELb0ELb1ELb1ELb0ELb1ELb1ELb0EEENS1_21CollectiveEpilogueFwdINS6_IJS8_SA_S9_EEENS6_IJNS7_ILi1EEESI_SI_EEESC_SE_Li128ELb1ELb1ELb0ELb0EEENS1_19SingleTileSchedulerILb1ELb0ELb1ELi128EEEEEEEEEvNT_6ParamsE:
	.zero		1944


//--------------------- SYMBOLS --------------------------

	.type		.nv.reservedSmem.offset0,@object
	.size		.nv.reservedSmem.offset0,0x4
